//
// Generated by NVIDIA NVVM Compiler
//
// Compiler Build ID: CL-36424714
// Cuda compilation tools, release 13.0, V13.0.88
// Based on NVVM 20.0.0
//

.version 9.0
.target sm_100
.address_size 64

	// .globl	_Z15fill_ell_matrixPdPiiiiPm
.extern .func  (.param .b64 func_retval0) malloc
(
	.param .b64 malloc_param_0
)
;
.extern .func free
(
	.param .b64 free_param_0
)
;
.func  (.param .b64 func_retval0) __internal_accurate_pow
(
	.param .b64 __internal_accurate_pow_param_0
)
;

.visible .entry _Z15fill_ell_matrixPdPiiiiPm(
	.param .u64 .ptr .align 1 _Z15fill_ell_matrixPdPiiiiPm_param_0,
	.param .u64 .ptr .align 1 _Z15fill_ell_matrixPdPiiiiPm_param_1,
	.param .u32 _Z15fill_ell_matrixPdPiiiiPm_param_2,
	.param .u32 _Z15fill_ell_matrixPdPiiiiPm_param_3,
	.param .u32 _Z15fill_ell_matrixPdPiiiiPm_param_4,
	.param .u64 .ptr .align 1 _Z15fill_ell_matrixPdPiiiiPm_param_5
)
{
	.reg .pred 	%p<109>;
	.reg .b32 	%r<271>;
	.reg .b64 	%rd<524>;
	.reg .b64 	%fd<113>;

	ld.param.u64 	%rd221, [_Z15fill_ell_matrixPdPiiiiPm_param_0];
	ld.param.u64 	%rd222, [_Z15fill_ell_matrixPdPiiiiPm_param_1];
	ld.param.u32 	%r50, [_Z15fill_ell_matrixPdPiiiiPm_param_2];
	ld.param.u32 	%r52, [_Z15fill_ell_matrixPdPiiiiPm_param_3];
	ld.param.u32 	%r51, [_Z15fill_ell_matrixPdPiiiiPm_param_4];
	ld.param.u64 	%rd223, [_Z15fill_ell_matrixPdPiiiiPm_param_5];
	cvta.to.global.u64 	%rd1, %rd223;
	cvta.to.global.u64 	%rd2, %rd222;
	cvta.to.global.u64 	%rd3, %rd221;
	mov.u32 	%r1, %tid.x;
	cvt.u64.u32 	%rd4, %r1;
	setp.ge.u32 	%p1, %r1, %r52;
	@%p1 bra 	$L__BB0_204;
	cvt.s64.s32 	%rd5, %r51;
	mul.wide.s32 	%rd224, %r51, 4;
	{ // callseq 0, 0
	.param .b64 param0;
	st.param.b64 	[param0], %rd224;
	.param .b64 retval0;
	call.uni (retval0), 
	malloc, 
	(
	param0
	);
	ld.param.b64 	%rd225, [retval0];
	} // callseq 0
	{ // callseq 1, 0
	.param .b64 param0;
	st.param.b64 	[param0], %rd224;
	.param .b64 retval0;
	call.uni (retval0), 
	malloc, 
	(
	param0
	);
	ld.param.b64 	%rd226, [retval0];
	} // callseq 1
	add.s32 	%r53, %r50, -1;
	cvt.s64.s32 	%rd8, %r53;
	mul.wide.s32 	%rd227, %r53, 8;
	{ // callseq 2, 0
	.param .b64 param0;
	st.param.b64 	[param0], %rd227;
	.param .b64 retval0;
	call.uni (retval0), 
	malloc, 
	(
	param0
	);
	ld.param.b64 	%rd228, [retval0];
	} // callseq 2
	mul.wide.s32 	%rd229, %r51, 8;
	{ // callseq 3, 0
	.param .b64 param0;
	st.param.b64 	[param0], %rd229;
	.param .b64 retval0;
	call.uni (retval0), 
	malloc, 
	(
	param0
	);
	ld.param.b64 	%rd230, [retval0];
	} // callseq 3
	setp.eq.s32 	%p2, %r51, 0;
	@%p2 bra 	$L__BB0_112;
	setp.lt.u32 	%p3, %r51, 16;
	mov.b64 	%rd460, 0;
	@%p3 bra 	$L__BB0_5;
	and.b64  	%rd460, %rd5, -16;
	mov.b64 	%rd465, 0;
$L__BB0_4:
	.pragma "nounroll";
	shl.b64 	%rd233, %rd465, 3;
	add.s64 	%rd234, %rd1, %rd233;
	ld.global.u64 	%rd235, [%rd234];
	add.s64 	%rd236, %rd230, %rd233;
	st.u64 	[%rd236], %rd235;
	ld.global.u64 	%rd237, [%rd234+8];
	st.u64 	[%rd236+8], %rd237;
	ld.global.u64 	%rd238, [%rd234+16];
	st.u64 	[%rd236+16], %rd238;
	ld.global.u64 	%rd239, [%rd234+24];
	st.u64 	[%rd236+24], %rd239;
	ld.global.u64 	%rd240, [%rd234+32];
	st.u64 	[%rd236+32], %rd240;
	ld.global.u64 	%rd241, [%rd234+40];
	st.u64 	[%rd236+40], %rd241;
	ld.global.u64 	%rd242, [%rd234+48];
	st.u64 	[%rd236+48], %rd242;
	ld.global.u64 	%rd243, [%rd234+56];
	st.u64 	[%rd236+56], %rd243;
	ld.global.u64 	%rd244, [%rd234+64];
	st.u64 	[%rd236+64], %rd244;
	ld.global.u64 	%rd245, [%rd234+72];
	st.u64 	[%rd236+72], %rd245;
	ld.global.u64 	%rd246, [%rd234+80];
	st.u64 	[%rd236+80], %rd246;
	ld.global.u64 	%rd247, [%rd234+88];
	st.u64 	[%rd236+88], %rd247;
	ld.global.u64 	%rd248, [%rd234+96];
	st.u64 	[%rd236+96], %rd248;
	ld.global.u64 	%rd249, [%rd234+104];
	st.u64 	[%rd236+104], %rd249;
	ld.global.u64 	%rd250, [%rd234+112];
	st.u64 	[%rd236+112], %rd250;
	ld.global.u64 	%rd251, [%rd234+120];
	st.u64 	[%rd236+120], %rd251;
	add.s64 	%rd465, %rd465, 16;
	setp.eq.s64 	%p4, %rd465, %rd460;
	@%p4 bra 	$L__BB0_5;
	bra.uni 	$L__BB0_4;
$L__BB0_5:
	and.b32  	%r54, %r51, 15;
	setp.eq.s32 	%p5, %r54, 0;
	@%p5 bra 	$L__BB0_14;
	and.b64  	%rd252, %rd5, 15;
	add.s64 	%rd253, %rd252, -1;
	setp.lt.u64 	%p6, %rd253, 7;
	@%p6 bra 	$L__BB0_8;
	shl.b64 	%rd254, %rd460, 3;
	add.s64 	%rd255, %rd1, %rd254;
	ld.global.u64 	%rd256, [%rd255];
	add.s64 	%rd257, %rd230, %rd254;
	st.u64 	[%rd257], %rd256;
	ld.global.u64 	%rd258, [%rd255+8];
	st.u64 	[%rd257+8], %rd258;
	ld.global.u64 	%rd259, [%rd255+16];
	st.u64 	[%rd257+16], %rd259;
	ld.global.u64 	%rd260, [%rd255+24];
	st.u64 	[%rd257+24], %rd260;
	ld.global.u64 	%rd261, [%rd255+32];
	st.u64 	[%rd257+32], %rd261;
	ld.global.u64 	%rd262, [%rd255+40];
	st.u64 	[%rd257+40], %rd262;
	ld.global.u64 	%rd263, [%rd255+48];
	st.u64 	[%rd257+48], %rd263;
	ld.global.u64 	%rd264, [%rd255+56];
	st.u64 	[%rd257+56], %rd264;
	add.s64 	%rd460, %rd460, 8;
$L__BB0_8:
	and.b32  	%r55, %r51, 7;
	setp.eq.s32 	%p7, %r55, 0;
	@%p7 bra 	$L__BB0_14;
	and.b64  	%rd265, %rd5, 7;
	add.s64 	%rd266, %rd265, -1;
	setp.lt.u64 	%p8, %rd266, 3;
	@%p8 bra 	$L__BB0_11;
	shl.b64 	%rd267, %rd460, 3;
	add.s64 	%rd268, %rd1, %rd267;
	ld.global.u64 	%rd269, [%rd268];
	add.s64 	%rd270, %rd230, %rd267;
	st.u64 	[%rd270], %rd269;
	ld.global.u64 	%rd271, [%rd268+8];
	st.u64 	[%rd270+8], %rd271;
	ld.global.u64 	%rd272, [%rd268+16];
	st.u64 	[%rd270+16], %rd272;
	ld.global.u64 	%rd273, [%rd268+24];
	st.u64 	[%rd270+24], %rd273;
	add.s64 	%rd460, %rd460, 4;
$L__BB0_11:
	and.b32  	%r56, %r51, 3;
	setp.eq.s32 	%p9, %r56, 0;
	@%p9 bra 	$L__BB0_14;
	and.b64  	%rd17, %rd5, 3;
	mov.b64 	%rd464, 0;
$L__BB0_13:
	.pragma "nounroll";
	shl.b64 	%rd275, %rd460, 3;
	add.s64 	%rd276, %rd1, %rd275;
	ld.global.u64 	%rd277, [%rd276];
	add.s64 	%rd278, %rd230, %rd275;
	st.u64 	[%rd278], %rd277;
	add.s64 	%rd460, %rd460, 1;
	add.s64 	%rd464, %rd464, 1;
	setp.ne.s64 	%p10, %rd464, %rd17;
	@%p10 bra 	$L__BB0_13;
$L__BB0_14:
	add.s64 	%rd280, %rd5, 1;
	max.u64 	%rd281, %rd280, 2;
	add.s64 	%rd22, %rd281, -1;
	add.s64 	%rd282, %rd281, -2;
	and.b64  	%rd23, %rd22, 7;
	setp.lt.u64 	%p11, %rd282, 7;
	mov.b64 	%rd495, 1;
	mov.u64 	%rd466, %rd4;
	@%p11 bra 	$L__BB0_65;
	mov.b64 	%rd467, 1;
	mov.u64 	%rd466, %rd4;
$L__BB0_16:
	.pragma "nounroll";
	shl.b64 	%rd284, %rd467, 3;
	add.s64 	%rd28, %rd230, %rd284;
	ld.u64 	%rd285, [%rd28+-8];
	add.s64 	%rd29, %rd285, 1;
	or.b64  	%rd286, %rd466, %rd29;
	and.b64  	%rd287, %rd286, -4294967296;
	setp.ne.s64 	%p12, %rd287, 0;
	@%p12 bra 	$L__BB0_18;
	cvt.u32.u64 	%r57, %rd29;
	cvt.u32.u64 	%r58, %rd466;
	rem.u32 	%r59, %r58, %r57;
	cvt.u64.u32 	%rd468, %r59;
	bra.uni 	$L__BB0_19;
$L__BB0_18:
	rem.u64 	%rd468, %rd466, %rd29;
$L__BB0_19:
	shl.b64 	%rd288, %rd467, 2;
	add.s64 	%rd33, %rd225, %rd288;
	st.u32 	[%rd33+-4], %rd468;
	ld.u64 	%rd289, [%rd28+-8];
	add.s64 	%rd34, %rd289, 1;
	or.b64  	%rd290, %rd466, %rd34;
	and.b64  	%rd291, %rd290, -4294967296;
	setp.ne.s64 	%p13, %rd291, 0;
	@%p13 bra 	$L__BB0_21;
	cvt.u32.u64 	%r60, %rd34;
	cvt.u32.u64 	%r61, %rd466;
	div.u32 	%r62, %r61, %r60;
	cvt.u64.u32 	%rd469, %r62;
	bra.uni 	$L__BB0_22;
$L__BB0_21:
	div.u64 	%rd469, %rd466, %rd34;
$L__BB0_22:
	ld.u64 	%rd292, [%rd28];
	add.s64 	%rd38, %rd292, 1;
	or.b64  	%rd293, %rd469, %rd38;
	and.b64  	%rd294, %rd293, -4294967296;
	setp.ne.s64 	%p14, %rd294, 0;
	@%p14 bra 	$L__BB0_24;
	cvt.u32.u64 	%r63, %rd38;
	cvt.u32.u64 	%r64, %rd469;
	rem.u32 	%r65, %r64, %r63;
	cvt.u64.u32 	%rd470, %r65;
	bra.uni 	$L__BB0_25;
$L__BB0_24:
	rem.u64 	%rd470, %rd469, %rd38;
$L__BB0_25:
	st.u32 	[%rd33], %rd470;
	ld.u64 	%rd295, [%rd28];
	add.s64 	%rd42, %rd295, 1;
	or.b64  	%rd296, %rd469, %rd42;
	and.b64  	%rd297, %rd296, -4294967296;
	setp.ne.s64 	%p15, %rd297, 0;
	@%p15 bra 	$L__BB0_27;
	cvt.u32.u64 	%r66, %rd42;
	cvt.u32.u64 	%r67, %rd469;
	div.u32 	%r68, %r67, %r66;
	cvt.u64.u32 	%rd471, %r68;
	bra.uni 	$L__BB0_28;
$L__BB0_27:
	div.u64 	%rd471, %rd469, %rd42;
$L__BB0_28:
	ld.u64 	%rd298, [%rd28+8];
	add.s64 	%rd46, %rd298, 1;
	or.b64  	%rd299, %rd471, %rd46;
	and.b64  	%rd300, %rd299, -4294967296;
	setp.ne.s64 	%p16, %rd300, 0;
	@%p16 bra 	$L__BB0_30;
	cvt.u32.u64 	%r69, %rd46;
	cvt.u32.u64 	%r70, %rd471;
	rem.u32 	%r71, %r70, %r69;
	cvt.u64.u32 	%rd472, %r71;
	bra.uni 	$L__BB0_31;
$L__BB0_30:
	rem.u64 	%rd472, %rd471, %rd46;
$L__BB0_31:
	st.u32 	[%rd33+4], %rd472;
	ld.u64 	%rd301, [%rd28+8];
	add.s64 	%rd50, %rd301, 1;
	or.b64  	%rd302, %rd471, %rd50;
	and.b64  	%rd303, %rd302, -4294967296;
	setp.ne.s64 	%p17, %rd303, 0;
	@%p17 bra 	$L__BB0_33;
	cvt.u32.u64 	%r72, %rd50;
	cvt.u32.u64 	%r73, %rd471;
	div.u32 	%r74, %r73, %r72;
	cvt.u64.u32 	%rd473, %r74;
	bra.uni 	$L__BB0_34;
$L__BB0_33:
	div.u64 	%rd473, %rd471, %rd50;
$L__BB0_34:
	ld.u64 	%rd304, [%rd28+16];
	add.s64 	%rd54, %rd304, 1;
	or.b64  	%rd305, %rd473, %rd54;
	and.b64  	%rd306, %rd305, -4294967296;
	setp.ne.s64 	%p18, %rd306, 0;
	@%p18 bra 	$L__BB0_36;
	cvt.u32.u64 	%r75, %rd54;
	cvt.u32.u64 	%r76, %rd473;
	rem.u32 	%r77, %r76, %r75;
	cvt.u64.u32 	%rd474, %r77;
	bra.uni 	$L__BB0_37;
$L__BB0_36:
	rem.u64 	%rd474, %rd473, %rd54;
$L__BB0_37:
	st.u32 	[%rd33+8], %rd474;
	ld.u64 	%rd307, [%rd28+16];
	add.s64 	%rd58, %rd307, 1;
	or.b64  	%rd308, %rd473, %rd58;
	and.b64  	%rd309, %rd308, -4294967296;
	setp.ne.s64 	%p19, %rd309, 0;
	@%p19 bra 	$L__BB0_39;
	cvt.u32.u64 	%r78, %rd58;
	cvt.u32.u64 	%r79, %rd473;
	div.u32 	%r80, %r79, %r78;
	cvt.u64.u32 	%rd475, %r80;
	bra.uni 	$L__BB0_40;
$L__BB0_39:
	div.u64 	%rd475, %rd473, %rd58;
$L__BB0_40:
	ld.u64 	%rd310, [%rd28+24];
	add.s64 	%rd62, %rd310, 1;
	or.b64  	%rd311, %rd475, %rd62;
	and.b64  	%rd312, %rd311, -4294967296;
	setp.ne.s64 	%p20, %rd312, 0;
	@%p20 bra 	$L__BB0_42;
	cvt.u32.u64 	%r81, %rd62;
	cvt.u32.u64 	%r82, %rd475;
	rem.u32 	%r83, %r82, %r81;
	cvt.u64.u32 	%rd476, %r83;
	bra.uni 	$L__BB0_43;
$L__BB0_42:
	rem.u64 	%rd476, %rd475, %rd62;
$L__BB0_43:
	st.u32 	[%rd33+12], %rd476;
	ld.u64 	%rd313, [%rd28+24];
	add.s64 	%rd66, %rd313, 1;
	or.b64  	%rd314, %rd475, %rd66;
	and.b64  	%rd315, %rd314, -4294967296;
	setp.ne.s64 	%p21, %rd315, 0;
	@%p21 bra 	$L__BB0_45;
	cvt.u32.u64 	%r84, %rd66;
	cvt.u32.u64 	%r85, %rd475;
	div.u32 	%r86, %r85, %r84;
	cvt.u64.u32 	%rd477, %r86;
	bra.uni 	$L__BB0_46;
$L__BB0_45:
	div.u64 	%rd477, %rd475, %rd66;
$L__BB0_46:
	ld.u64 	%rd316, [%rd28+32];
	add.s64 	%rd70, %rd316, 1;
	or.b64  	%rd317, %rd477, %rd70;
	and.b64  	%rd318, %rd317, -4294967296;
	setp.ne.s64 	%p22, %rd318, 0;
	@%p22 bra 	$L__BB0_48;
	cvt.u32.u64 	%r87, %rd70;
	cvt.u32.u64 	%r88, %rd477;
	rem.u32 	%r89, %r88, %r87;
	cvt.u64.u32 	%rd478, %r89;
	bra.uni 	$L__BB0_49;
$L__BB0_48:
	rem.u64 	%rd478, %rd477, %rd70;
$L__BB0_49:
	st.u32 	[%rd33+16], %rd478;
	ld.u64 	%rd319, [%rd28+32];
	add.s64 	%rd74, %rd319, 1;
	or.b64  	%rd320, %rd477, %rd74;
	and.b64  	%rd321, %rd320, -4294967296;
	setp.ne.s64 	%p23, %rd321, 0;
	@%p23 bra 	$L__BB0_51;
	cvt.u32.u64 	%r90, %rd74;
	cvt.u32.u64 	%r91, %rd477;
	div.u32 	%r92, %r91, %r90;
	cvt.u64.u32 	%rd479, %r92;
	bra.uni 	$L__BB0_52;
$L__BB0_51:
	div.u64 	%rd479, %rd477, %rd74;
$L__BB0_52:
	ld.u64 	%rd322, [%rd28+40];
	add.s64 	%rd78, %rd322, 1;
	or.b64  	%rd323, %rd479, %rd78;
	and.b64  	%rd324, %rd323, -4294967296;
	setp.ne.s64 	%p24, %rd324, 0;
	@%p24 bra 	$L__BB0_54;
	cvt.u32.u64 	%r93, %rd78;
	cvt.u32.u64 	%r94, %rd479;
	rem.u32 	%r95, %r94, %r93;
	cvt.u64.u32 	%rd480, %r95;
	bra.uni 	$L__BB0_55;
$L__BB0_54:
	rem.u64 	%rd480, %rd479, %rd78;
$L__BB0_55:
	st.u32 	[%rd33+20], %rd480;
	ld.u64 	%rd325, [%rd28+40];
	add.s64 	%rd82, %rd325, 1;
	or.b64  	%rd326, %rd479, %rd82;
	and.b64  	%rd327, %rd326, -4294967296;
	setp.ne.s64 	%p25, %rd327, 0;
	@%p25 bra 	$L__BB0_57;
	cvt.u32.u64 	%r96, %rd82;
	cvt.u32.u64 	%r97, %rd479;
	div.u32 	%r98, %r97, %r96;
	cvt.u64.u32 	%rd481, %r98;
	bra.uni 	$L__BB0_58;
$L__BB0_57:
	div.u64 	%rd481, %rd479, %rd82;
$L__BB0_58:
	ld.u64 	%rd328, [%rd28+48];
	add.s64 	%rd86, %rd328, 1;
	or.b64  	%rd329, %rd481, %rd86;
	and.b64  	%rd330, %rd329, -4294967296;
	setp.ne.s64 	%p26, %rd330, 0;
	@%p26 bra 	$L__BB0_60;
	cvt.u32.u64 	%r99, %rd86;
	cvt.u32.u64 	%r100, %rd481;
	rem.u32 	%r101, %r100, %r99;
	cvt.u64.u32 	%rd482, %r101;
	bra.uni 	$L__BB0_61;
$L__BB0_60:
	rem.u64 	%rd482, %rd481, %rd86;
$L__BB0_61:
	st.u32 	[%rd33+24], %rd482;
	ld.u64 	%rd331, [%rd28+48];
	add.s64 	%rd90, %rd331, 1;
	or.b64  	%rd332, %rd481, %rd90;
	and.b64  	%rd333, %rd332, -4294967296;
	setp.ne.s64 	%p27, %rd333, 0;
	@%p27 bra 	$L__BB0_63;
	cvt.u32.u64 	%r102, %rd90;
	cvt.u32.u64 	%r103, %rd481;
	div.u32 	%r104, %r103, %r102;
	cvt.u64.u32 	%rd466, %r104;
	bra.uni 	$L__BB0_64;
$L__BB0_63:
	div.u64 	%rd466, %rd481, %rd90;
$L__BB0_64:
	add.s64 	%rd495, %rd467, 8;
	add.s64 	%rd334, %rd467, 7;
	and.b64  	%rd335, %rd22, -8;
	setp.ne.s64 	%p28, %rd334, %rd335;
	mov.u64 	%rd467, %rd495;
	@%p28 bra 	$L__BB0_16;
$L__BB0_65:
	setp.eq.s64 	%p29, %rd23, 0;
	@%p29 bra 	$L__BB0_112;
	and.b64  	%rd97, %rd22, 3;
	setp.lt.u64 	%p30, %rd23, 4;
	@%p30 bra 	$L__BB0_92;
	shl.b64 	%rd336, %rd495, 3;
	add.s64 	%rd98, %rd230, %rd336;
	ld.u64 	%rd337, [%rd98+-8];
	add.s64 	%rd99, %rd337, 1;
	or.b64  	%rd338, %rd466, %rd99;
	and.b64  	%rd339, %rd338, -4294967296;
	setp.ne.s64 	%p31, %rd339, 0;
	@%p31 bra 	$L__BB0_69;
	cvt.u32.u64 	%r105, %rd99;
	cvt.u32.u64 	%r106, %rd466;
	rem.u32 	%r107, %r106, %r105;
	cvt.u64.u32 	%rd486, %r107;
	bra.uni 	$L__BB0_70;
$L__BB0_69:
	rem.u64 	%rd486, %rd466, %rd99;
$L__BB0_70:
	shl.b64 	%rd340, %rd495, 2;
	add.s64 	%rd103, %rd225, %rd340;
	st.u32 	[%rd103+-4], %rd486;
	ld.u64 	%rd341, [%rd98+-8];
	add.s64 	%rd104, %rd341, 1;
	or.b64  	%rd342, %rd466, %rd104;
	and.b64  	%rd343, %rd342, -4294967296;
	setp.ne.s64 	%p32, %rd343, 0;
	@%p32 bra 	$L__BB0_72;
	cvt.u32.u64 	%r108, %rd104;
	cvt.u32.u64 	%r109, %rd466;
	div.u32 	%r110, %r109, %r108;
	cvt.u64.u32 	%rd487, %r110;
	bra.uni 	$L__BB0_73;
$L__BB0_72:
	div.u64 	%rd487, %rd466, %rd104;
$L__BB0_73:
	ld.u64 	%rd344, [%rd98];
	add.s64 	%rd108, %rd344, 1;
	or.b64  	%rd345, %rd487, %rd108;
	and.b64  	%rd346, %rd345, -4294967296;
	setp.ne.s64 	%p33, %rd346, 0;
	@%p33 bra 	$L__BB0_75;
	cvt.u32.u64 	%r111, %rd108;
	cvt.u32.u64 	%r112, %rd487;
	rem.u32 	%r113, %r112, %r111;
	cvt.u64.u32 	%rd488, %r113;
	bra.uni 	$L__BB0_76;
$L__BB0_75:
	rem.u64 	%rd488, %rd487, %rd108;
$L__BB0_76:
	st.u32 	[%rd103], %rd488;
	ld.u64 	%rd347, [%rd98];
	add.s64 	%rd112, %rd347, 1;
	or.b64  	%rd348, %rd487, %rd112;
	and.b64  	%rd349, %rd348, -4294967296;
	setp.ne.s64 	%p34, %rd349, 0;
	@%p34 bra 	$L__BB0_78;
	cvt.u32.u64 	%r114, %rd112;
	cvt.u32.u64 	%r115, %rd487;
	div.u32 	%r116, %r115, %r114;
	cvt.u64.u32 	%rd489, %r116;
	bra.uni 	$L__BB0_79;
$L__BB0_78:
	div.u64 	%rd489, %rd487, %rd112;
$L__BB0_79:
	ld.u64 	%rd350, [%rd98+8];
	add.s64 	%rd116, %rd350, 1;
	or.b64  	%rd351, %rd489, %rd116;
	and.b64  	%rd352, %rd351, -4294967296;
	setp.ne.s64 	%p35, %rd352, 0;
	@%p35 bra 	$L__BB0_81;
	cvt.u32.u64 	%r117, %rd116;
	cvt.u32.u64 	%r118, %rd489;
	rem.u32 	%r119, %r118, %r117;
	cvt.u64.u32 	%rd490, %r119;
	bra.uni 	$L__BB0_82;
$L__BB0_81:
	rem.u64 	%rd490, %rd489, %rd116;
$L__BB0_82:
	st.u32 	[%rd103+4], %rd490;
	ld.u64 	%rd353, [%rd98+8];
	add.s64 	%rd120, %rd353, 1;
	or.b64  	%rd354, %rd489, %rd120;
	and.b64  	%rd355, %rd354, -4294967296;
	setp.ne.s64 	%p36, %rd355, 0;
	@%p36 bra 	$L__BB0_84;
	cvt.u32.u64 	%r120, %rd120;
	cvt.u32.u64 	%r121, %rd489;
	div.u32 	%r122, %r121, %r120;
	cvt.u64.u32 	%rd491, %r122;
	bra.uni 	$L__BB0_85;
$L__BB0_84:
	div.u64 	%rd491, %rd489, %rd120;
$L__BB0_85:
	ld.u64 	%rd356, [%rd98+16];
	add.s64 	%rd124, %rd356, 1;
	or.b64  	%rd357, %rd491, %rd124;
	and.b64  	%rd358, %rd357, -4294967296;
	setp.ne.s64 	%p37, %rd358, 0;
	@%p37 bra 	$L__BB0_87;
	cvt.u32.u64 	%r123, %rd124;
	cvt.u32.u64 	%r124, %rd491;
	rem.u32 	%r125, %r124, %r123;
	cvt.u64.u32 	%rd492, %r125;
	bra.uni 	$L__BB0_88;
$L__BB0_87:
	rem.u64 	%rd492, %rd491, %rd124;
$L__BB0_88:
	st.u32 	[%rd103+8], %rd492;
	ld.u64 	%rd359, [%rd98+16];
	add.s64 	%rd128, %rd359, 1;
	or.b64  	%rd360, %rd491, %rd128;
	and.b64  	%rd361, %rd360, -4294967296;
	setp.ne.s64 	%p38, %rd361, 0;
	@%p38 bra 	$L__BB0_90;
	cvt.u32.u64 	%r126, %rd128;
	cvt.u32.u64 	%r127, %rd491;
	div.u32 	%r128, %r127, %r126;
	cvt.u64.u32 	%rd466, %r128;
	bra.uni 	$L__BB0_91;
$L__BB0_90:
	div.u64 	%rd466, %rd491, %rd128;
$L__BB0_91:
	add.s64 	%rd495, %rd495, 4;
$L__BB0_92:
	setp.eq.s64 	%p39, %rd97, 0;
	@%p39 bra 	$L__BB0_112;
	setp.eq.s64 	%p40, %rd97, 1;
	@%p40 bra 	$L__BB0_107;
	shl.b64 	%rd362, %rd495, 3;
	add.s64 	%rd135, %rd230, %rd362;
	ld.u64 	%rd363, [%rd135+-8];
	add.s64 	%rd136, %rd363, 1;
	or.b64  	%rd364, %rd466, %rd136;
	and.b64  	%rd365, %rd364, -4294967296;
	setp.ne.s64 	%p41, %rd365, 0;
	@%p41 bra 	$L__BB0_96;
	cvt.u32.u64 	%r129, %rd136;
	cvt.u32.u64 	%r130, %rd466;
	rem.u32 	%r131, %r130, %r129;
	cvt.u64.u32 	%rd496, %r131;
	bra.uni 	$L__BB0_97;
$L__BB0_96:
	rem.u64 	%rd496, %rd466, %rd136;
$L__BB0_97:
	shl.b64 	%rd366, %rd495, 2;
	add.s64 	%rd140, %rd225, %rd366;
	st.u32 	[%rd140+-4], %rd496;
	ld.u64 	%rd367, [%rd135+-8];
	add.s64 	%rd141, %rd367, 1;
	or.b64  	%rd368, %rd466, %rd141;
	and.b64  	%rd369, %rd368, -4294967296;
	setp.ne.s64 	%p42, %rd369, 0;
	@%p42 bra 	$L__BB0_99;
	cvt.u32.u64 	%r132, %rd141;
	cvt.u32.u64 	%r133, %rd466;
	div.u32 	%r134, %r133, %r132;
	cvt.u64.u32 	%rd497, %r134;
	bra.uni 	$L__BB0_100;
$L__BB0_99:
	div.u64 	%rd497, %rd466, %rd141;
$L__BB0_100:
	ld.u64 	%rd370, [%rd135];
	add.s64 	%rd145, %rd370, 1;
	or.b64  	%rd371, %rd497, %rd145;
	and.b64  	%rd372, %rd371, -4294967296;
	setp.ne.s64 	%p43, %rd372, 0;
	@%p43 bra 	$L__BB0_102;
	cvt.u32.u64 	%r135, %rd145;
	cvt.u32.u64 	%r136, %rd497;
	rem.u32 	%r137, %r136, %r135;
	cvt.u64.u32 	%rd498, %r137;
	bra.uni 	$L__BB0_103;
$L__BB0_102:
	rem.u64 	%rd498, %rd497, %rd145;
$L__BB0_103:
	st.u32 	[%rd140], %rd498;
	ld.u64 	%rd373, [%rd135];
	add.s64 	%rd149, %rd373, 1;
	or.b64  	%rd374, %rd497, %rd149;
	and.b64  	%rd375, %rd374, -4294967296;
	setp.ne.s64 	%p44, %rd375, 0;
	@%p44 bra 	$L__BB0_105;
	cvt.u32.u64 	%r138, %rd149;
	cvt.u32.u64 	%r139, %rd497;
	div.u32 	%r140, %r139, %r138;
	cvt.u64.u32 	%rd466, %r140;
	bra.uni 	$L__BB0_106;
$L__BB0_105:
	div.u64 	%rd466, %rd497, %rd149;
$L__BB0_106:
	add.s64 	%rd495, %rd495, 2;
$L__BB0_107:
	and.b64  	%rd376, %rd22, 1;
	setp.eq.b64 	%p45, %rd376, 1;
	not.pred 	%p46, %p45;
	@%p46 bra 	$L__BB0_112;
	shl.b64 	%rd377, %rd495, 3;
	add.s64 	%rd378, %rd230, %rd377;
	ld.u64 	%rd379, [%rd378+-8];
	add.s64 	%rd156, %rd379, 1;
	or.b64  	%rd380, %rd466, %rd156;
	and.b64  	%rd381, %rd380, -4294967296;
	setp.ne.s64 	%p47, %rd381, 0;
	@%p47 bra 	$L__BB0_110;
	cvt.u32.u64 	%r141, %rd156;
	cvt.u32.u64 	%r142, %rd466;
	rem.u32 	%r143, %r142, %r141;
	cvt.u64.u32 	%rd502, %r143;
	bra.uni 	$L__BB0_111;
$L__BB0_110:
	rem.u64 	%rd502, %rd466, %rd156;
$L__BB0_111:
	shl.b64 	%rd382, %rd495, 2;
	add.s64 	%rd383, %rd225, %rd382;
	st.u32 	[%rd383+-4], %rd502;
$L__BB0_112:
	ld.u32 	%r2, [%rd225+4];
	cvt.rn.f64.s32 	%fd20, %r2;
	{
	.reg .b32 %temp; 
	mov.b64 	{%temp, %r3}, %fd20;
	}
	mov.f64 	%fd21, 0d4000000000000000;
	{
	.reg .b32 %temp; 
	mov.b64 	{%temp, %r144}, %fd21;
	}
	and.b32  	%r5, %r144, 2146435072;
	setp.eq.s32 	%p48, %r5, 1062207488;
	abs.f64 	%fd22, %fd20;
	{ // callseq 4, 0
	.param .b64 param0;
	st.param.f64 	[param0], %fd22;
	.param .b64 retval0;
	call.uni (retval0), 
	__internal_accurate_pow, 
	(
	param0
	);
	ld.param.f64 	%fd23, [retval0];
	} // callseq 4
	setp.lt.s32 	%p49, %r3, 0;
	neg.f64 	%fd25, %fd23;
	selp.f64 	%fd26, %fd25, %fd23, %p48;
	selp.f64 	%fd102, %fd26, %fd23, %p49;
	setp.ne.s32 	%p50, %r2, 0;
	@%p50 bra 	$L__BB0_114;
	selp.b32 	%r145, %r3, 0, %p48;
	setp.lt.s32 	%p52, %r144, 0;
	or.b32  	%r146, %r145, 2146435072;
	selp.b32 	%r147, %r146, %r145, %p52;
	mov.b32 	%r148, 0;
	mov.b64 	%fd102, {%r148, %r147};
$L__BB0_114:
	setp.eq.s32 	%p54, %r2, 1;
	add.f64 	%fd27, %fd102, 0d3FF0000000000000;
	rcp.rn.f64 	%fd28, %fd27;
	selp.f64 	%fd29, 0d3FE0000000000000, %fd28, %p54;
	st.f64 	[%rd228], %fd29;
	ld.u32 	%r150, [%rd225];
	cvt.rn.f64.s32 	%fd30, %r150;
	st.f64 	[%rd228+8], %fd30;
	ld.u32 	%r6, [%rd225];
	cvt.rn.f64.s32 	%fd31, %r6;
	{
	.reg .b32 %temp; 
	mov.b64 	{%temp, %r7}, %fd31;
	}
	abs.f64 	%fd32, %fd31;
	{ // callseq 5, 0
	.param .b64 param0;
	st.param.f64 	[param0], %fd32;
	.param .b64 retval0;
	call.uni (retval0), 
	__internal_accurate_pow, 
	(
	param0
	);
	ld.param.f64 	%fd33, [retval0];
	} // callseq 5
	setp.lt.s32 	%p55, %r7, 0;
	neg.f64 	%fd35, %fd33;
	selp.f64 	%fd36, %fd35, %fd33, %p48;
	selp.f64 	%fd103, %fd36, %fd33, %p55;
	setp.ne.s32 	%p56, %r6, 0;
	@%p56 bra 	$L__BB0_116;
	selp.b32 	%r151, %r7, 0, %p48;
	setp.lt.s32 	%p58, %r144, 0;
	or.b32  	%r152, %r151, 2146435072;
	selp.b32 	%r153, %r152, %r151, %p58;
	mov.b32 	%r154, 0;
	mov.b64 	%fd103, {%r154, %r153};
$L__BB0_116:
	setp.eq.s32 	%p59, %r6, 1;
	add.f64 	%fd38, %fd103, 0d3FF0000000000000;
	rcp.rn.f64 	%fd39, %fd38;
	selp.f64 	%fd40, 0d3FE0000000000000, %fd39, %p59;
	st.f64 	[%rd228+16], %fd40;
	ld.u32 	%r155, [%rd225+4];
	cvt.rn.f64.s32 	%fd41, %r155;
	st.f64 	[%rd228+24], %fd41;
	cvt.s64.s32 	%rd160, %r50;
	setp.lt.u32 	%p60, %r50, 2;
	mov.f64 	%fd112, 0d0000000000000000;
	@%p60 bra 	$L__BB0_129;
	mul.lo.s64 	%rd161, %rd160, %rd4;
	add.s64 	%rd162, %rd160, -1;
	add.s64 	%rd385, %rd160, -2;
	and.b64  	%rd163, %rd162, 15;
	setp.lt.u64 	%p61, %rd385, 15;
	mov.f64 	%fd112, 0d0000000000000000;
	mov.b64 	%rd505, 1;
	@%p61 bra 	$L__BB0_120;
	mov.f64 	%fd112, 0d0000000000000000;
	mov.b64 	%rd503, 1;
$L__BB0_119:
	.pragma "nounroll";
	shl.b64 	%rd387, %rd503, 3;
	add.s64 	%rd388, %rd228, %rd387;
	ld.f64 	%fd45, [%rd388+-8];
	add.f64 	%fd46, %fd112, %fd45;
	add.s64 	%rd389, %rd503, %rd161;
	shl.b64 	%rd390, %rd389, 3;
	add.s64 	%rd391, %rd3, %rd390;
	st.global.f64 	[%rd391], %fd45;
	ld.f64 	%fd47, [%rd388];
	add.f64 	%fd48, %fd46, %fd47;
	st.global.f64 	[%rd391+8], %fd47;
	ld.f64 	%fd49, [%rd388+8];
	add.f64 	%fd50, %fd48, %fd49;
	st.global.f64 	[%rd391+16], %fd49;
	ld.f64 	%fd51, [%rd388+16];
	add.f64 	%fd52, %fd50, %fd51;
	st.global.f64 	[%rd391+24], %fd51;
	ld.f64 	%fd53, [%rd388+24];
	add.f64 	%fd54, %fd52, %fd53;
	st.global.f64 	[%rd391+32], %fd53;
	ld.f64 	%fd55, [%rd388+32];
	add.f64 	%fd56, %fd54, %fd55;
	st.global.f64 	[%rd391+40], %fd55;
	ld.f64 	%fd57, [%rd388+40];
	add.f64 	%fd58, %fd56, %fd57;
	st.global.f64 	[%rd391+48], %fd57;
	ld.f64 	%fd59, [%rd388+48];
	add.f64 	%fd60, %fd58, %fd59;
	st.global.f64 	[%rd391+56], %fd59;
	ld.f64 	%fd61, [%rd388+56];
	add.f64 	%fd62, %fd60, %fd61;
	st.global.f64 	[%rd391+64], %fd61;
	ld.f64 	%fd63, [%rd388+64];
	add.f64 	%fd64, %fd62, %fd63;
	st.global.f64 	[%rd391+72], %fd63;
	ld.f64 	%fd65, [%rd388+72];
	add.f64 	%fd66, %fd64, %fd65;
	st.global.f64 	[%rd391+80], %fd65;
	ld.f64 	%fd67, [%rd388+80];
	add.f64 	%fd68, %fd66, %fd67;
	st.global.f64 	[%rd391+88], %fd67;
	ld.f64 	%fd69, [%rd388+88];
	add.f64 	%fd70, %fd68, %fd69;
	st.global.f64 	[%rd391+96], %fd69;
	ld.f64 	%fd71, [%rd388+96];
	add.f64 	%fd72, %fd70, %fd71;
	st.global.f64 	[%rd391+104], %fd71;
	ld.f64 	%fd73, [%rd388+104];
	add.f64 	%fd74, %fd72, %fd73;
	st.global.f64 	[%rd391+112], %fd73;
	ld.f64 	%fd75, [%rd388+112];
	add.f64 	%fd112, %fd74, %fd75;
	st.global.f64 	[%rd391+120], %fd75;
	add.s64 	%rd505, %rd503, 16;
	add.s64 	%rd392, %rd503, 15;
	and.b64  	%rd393, %rd162, -16;
	setp.ne.s64 	%p62, %rd392, %rd393;
	mov.u64 	%rd503, %rd505;
	@%p62 bra 	$L__BB0_119;
$L__BB0_120:
	setp.eq.s64 	%p63, %rd163, 0;
	@%p63 bra 	$L__BB0_129;
	and.b64  	%rd167, %rd162, 7;
	setp.lt.u64 	%p64, %rd163, 8;
	@%p64 bra 	$L__BB0_123;
	shl.b64 	%rd394, %rd505, 3;
	add.s64 	%rd395, %rd228, %rd394;
	ld.f64 	%fd77, [%rd395+-8];
	add.f64 	%fd78, %fd112, %fd77;
	add.s64 	%rd396, %rd505, %rd161;
	shl.b64 	%rd397, %rd396, 3;
	add.s64 	%rd398, %rd3, %rd397;
	st.global.f64 	[%rd398], %fd77;
	ld.f64 	%fd79, [%rd395];
	add.f64 	%fd80, %fd78, %fd79;
	st.global.f64 	[%rd398+8], %fd79;
	ld.f64 	%fd81, [%rd395+8];
	add.f64 	%fd82, %fd80, %fd81;
	st.global.f64 	[%rd398+16], %fd81;
	ld.f64 	%fd83, [%rd395+16];
	add.f64 	%fd84, %fd82, %fd83;
	st.global.f64 	[%rd398+24], %fd83;
	ld.f64 	%fd85, [%rd395+24];
	add.f64 	%fd86, %fd84, %fd85;
	st.global.f64 	[%rd398+32], %fd85;
	ld.f64 	%fd87, [%rd395+32];
	add.f64 	%fd88, %fd86, %fd87;
	st.global.f64 	[%rd398+40], %fd87;
	ld.f64 	%fd89, [%rd395+40];
	add.f64 	%fd90, %fd88, %fd89;
	st.global.f64 	[%rd398+48], %fd89;
	ld.f64 	%fd91, [%rd395+48];
	add.f64 	%fd112, %fd90, %fd91;
	st.global.f64 	[%rd398+56], %fd91;
	add.s64 	%rd505, %rd505, 8;
$L__BB0_123:
	setp.eq.s64 	%p65, %rd167, 0;
	@%p65 bra 	$L__BB0_129;
	and.b64  	%rd170, %rd162, 3;
	setp.lt.u64 	%p66, %rd167, 4;
	@%p66 bra 	$L__BB0_126;
	shl.b64 	%rd399, %rd505, 3;
	add.s64 	%rd400, %rd228, %rd399;
	ld.f64 	%fd93, [%rd400+-8];
	add.f64 	%fd94, %fd112, %fd93;
	add.s64 	%rd401, %rd505, %rd161;
	shl.b64 	%rd402, %rd401, 3;
	add.s64 	%rd403, %rd3, %rd402;
	st.global.f64 	[%rd403], %fd93;
	ld.f64 	%fd95, [%rd400];
	add.f64 	%fd96, %fd94, %fd95;
	st.global.f64 	[%rd403+8], %fd95;
	ld.f64 	%fd97, [%rd400+8];
	add.f64 	%fd98, %fd96, %fd97;
	st.global.f64 	[%rd403+16], %fd97;
	ld.f64 	%fd99, [%rd400+16];
	add.f64 	%fd112, %fd98, %fd99;
	st.global.f64 	[%rd403+24], %fd99;
	add.s64 	%rd505, %rd505, 4;
$L__BB0_126:
	setp.eq.s64 	%p67, %rd170, 0;
	@%p67 bra 	$L__BB0_129;
	mov.b64 	%rd508, 0;
$L__BB0_128:
	.pragma "nounroll";
	shl.b64 	%rd405, %rd505, 3;
	add.s64 	%rd406, %rd228, %rd405;
	ld.f64 	%fd100, [%rd406+-8];
	add.f64 	%fd112, %fd112, %fd100;
	add.s64 	%rd407, %rd505, %rd161;
	shl.b64 	%rd408, %rd407, 3;
	add.s64 	%rd409, %rd3, %rd408;
	st.global.f64 	[%rd409], %fd100;
	add.s64 	%rd505, %rd505, 1;
	add.s64 	%rd508, %rd508, 1;
	setp.ne.s64 	%p68, %rd508, %rd170;
	@%p68 bra 	$L__BB0_128;
$L__BB0_129:
	cvt.u32.u64 	%r156, %rd8;
	neg.f64 	%fd101, %fd112;
	mul.lo.s64 	%rd177, %rd160, %rd4;
	shl.b64 	%rd410, %rd177, 3;
	add.s64 	%rd411, %rd3, %rd410;
	st.global.f64 	[%rd411], %fd101;
	shl.b64 	%rd412, %rd177, 2;
	add.s64 	%rd178, %rd2, %rd412;
	st.global.u32 	[%rd178], %r1;
	setp.eq.s32 	%p69, %r156, 0;
	@%p69 bra 	$L__BB0_203;
	setp.ne.s32 	%p70, %r51, 0;
	@%p70 bra 	$L__BB0_159;
	max.u64 	%rd179, %rd8, 1;
	and.b64  	%rd512, %rd179, 3;
	setp.lt.u32 	%p96, %r156, 4;
	mov.b64 	%rd511, 0;
	@%p96 bra 	$L__BB0_146;
	and.b64  	%rd511, %rd179, -4;
	neg.s64 	%rd182, %rd511;
	add.s64 	%rd449, %rd412, %rd2;
	add.s64 	%rd509, %rd449, 8;
	mov.b64 	%rd510, 0;
$L__BB0_133:
	and.b64  	%rd450, %rd510, 4294967292;
	setp.eq.s64 	%p97, %rd450, 0;
	@%p97 bra 	$L__BB0_135;
	ld.u32 	%r259, [%rd226];
	bra.uni 	$L__BB0_136;
$L__BB0_135:
	ld.u32 	%r242, [%rd225];
	add.s32 	%r259, %r242, 1;
	st.u32 	[%rd226], %r259;
	ld.u32 	%r243, [%rd225+4];
	st.u32 	[%rd226+4], %r243;
$L__BB0_136:
	st.global.u32 	[%rd509+-4], %r259;
	add.s64 	%rd451, %rd510, 1;
	and.b64  	%rd452, %rd451, 4294967293;
	setp.eq.s64 	%p98, %rd452, 1;
	@%p98 bra 	$L__BB0_138;
	ld.u32 	%r260, [%rd226];
	bra.uni 	$L__BB0_139;
$L__BB0_138:
	ld.u32 	%r244, [%rd225];
	add.s32 	%r260, %r244, -1;
	st.u32 	[%rd226], %r260;
	ld.u32 	%r245, [%rd225+4];
	st.u32 	[%rd226+4], %r245;
$L__BB0_139:
	st.global.u32 	[%rd509], %r260;
	add.s64 	%rd453, %rd510, 2;
	and.b64  	%rd454, %rd453, 4294967294;
	setp.eq.s64 	%p99, %rd454, 2;
	@%p99 bra 	$L__BB0_141;
	ld.u32 	%r261, [%rd226];
	bra.uni 	$L__BB0_142;
$L__BB0_141:
	ld.u32 	%r261, [%rd225];
	st.u32 	[%rd226], %r261;
	ld.u32 	%r246, [%rd225+4];
	add.s32 	%r247, %r246, 1;
	st.u32 	[%rd226+4], %r247;
$L__BB0_142:
	st.global.u32 	[%rd509+4], %r261;
	cvt.u32.u64 	%r248, %rd510;
	setp.eq.s32 	%p100, %r248, 0;
	@%p100 bra 	$L__BB0_144;
	ld.u32 	%r262, [%rd226];
	bra.uni 	$L__BB0_145;
$L__BB0_144:
	ld.u32 	%r262, [%rd225];
	st.u32 	[%rd226], %r262;
	ld.u32 	%r249, [%rd225+4];
	add.s32 	%r250, %r249, -1;
	st.u32 	[%rd226+4], %r250;
$L__BB0_145:
	st.global.u32 	[%rd509+8], %r262;
	add.s64 	%rd510, %rd510, 4;
	add.s64 	%rd455, %rd182, %rd510;
	add.s64 	%rd509, %rd509, 16;
	setp.ne.s64 	%p101, %rd455, 0;
	@%p101 bra 	$L__BB0_133;
$L__BB0_146:
	setp.eq.s64 	%p102, %rd512, 0;
	@%p102 bra 	$L__BB0_203;
	shl.b64 	%rd457, %rd511, 2;
	add.s64 	%rd458, %rd412, %rd457;
	add.s64 	%rd459, %rd458, %rd2;
	add.s64 	%rd513, %rd459, 4;
	cvt.u32.u64 	%r263, %rd511;
$L__BB0_148:
	.pragma "nounroll";
	setp.gt.s32 	%p103, %r263, 1;
	@%p103 bra 	$L__BB0_152;
	setp.eq.s32 	%p106, %r263, 0;
	@%p106 bra 	$L__BB0_157;
	setp.eq.s32 	%p107, %r263, 1;
	@%p107 bra 	$L__BB0_151;
	bra.uni 	$L__BB0_154;
$L__BB0_151:
	ld.u32 	%r255, [%rd225];
	add.s32 	%r264, %r255, -1;
	st.u32 	[%rd226], %r264;
	ld.u32 	%r256, [%rd225+4];
	st.u32 	[%rd226+4], %r256;
	bra.uni 	$L__BB0_158;
$L__BB0_152:
	setp.eq.s32 	%p104, %r263, 2;
	@%p104 bra 	$L__BB0_156;
	setp.eq.s32 	%p105, %r263, 3;
	@%p105 bra 	$L__BB0_155;
$L__BB0_154:
	ld.u32 	%r264, [%rd226];
	bra.uni 	$L__BB0_158;
$L__BB0_155:
	ld.u32 	%r264, [%rd225];
	st.u32 	[%rd226], %r264;
	ld.u32 	%r251, [%rd225+4];
	add.s32 	%r252, %r251, -1;
	st.u32 	[%rd226+4], %r252;
	bra.uni 	$L__BB0_158;
$L__BB0_156:
	ld.u32 	%r264, [%rd225];
	st.u32 	[%rd226], %r264;
	ld.u32 	%r253, [%rd225+4];
	add.s32 	%r254, %r253, 1;
	st.u32 	[%rd226+4], %r254;
	bra.uni 	$L__BB0_158;
$L__BB0_157:
	ld.u32 	%r257, [%rd225];
	add.s32 	%r264, %r257, 1;
	st.u32 	[%rd226], %r264;
	ld.u32 	%r258, [%rd225+4];
	st.u32 	[%rd226+4], %r258;
$L__BB0_158:
	st.global.u32 	[%rd513], %r264;
	add.s64 	%rd513, %rd513, 4;
	add.s32 	%r263, %r263, 1;
	add.s64 	%rd512, %rd512, -1;
	setp.eq.s64 	%p108, %rd512, 0;
	@%p108 bra 	$L__BB0_203;
	bra.uni 	$L__BB0_148;
$L__BB0_159:
	setp.eq.s32 	%p71, %r51, 1;
	@%p71 bra 	$L__BB0_187;
	max.u64 	%rd194, %rd8, 1;
	add.s64 	%rd414, %rd5, -1;
	add.s32 	%r157, %r51, 7;
	and.b32  	%r158, %r157, 7;
	add.s32 	%r159, %r51, 3;
	and.b32  	%r29, %r159, 3;
	and.b64  	%rd195, %rd414, 7;
	and.b32  	%r30, %r157, 3;
	add.s32 	%r31, %r158, -1;
	and.b32  	%r32, %r159, 1;
	and.b64  	%rd415, %rd414, -8;
	neg.s64 	%rd196, %rd415;
	mov.b64 	%rd514, 0;
$L__BB0_161:
	cvt.u32.u64 	%r160, %rd514;
	setp.gt.s32 	%p72, %r160, 1;
	@%p72 bra 	$L__BB0_165;
	setp.eq.s32 	%p75, %r160, 0;
	@%p75 bra 	$L__BB0_168;
	setp.eq.s32 	%p76, %r160, 1;
	@%p76 bra 	$L__BB0_164;
	bra.uni 	$L__BB0_186;
$L__BB0_164:
	ld.u32 	%r167, [%rd225];
	add.s32 	%r168, %r167, -1;
	st.u32 	[%rd226], %r168;
	ld.u32 	%r169, [%rd225+4];
	st.u32 	[%rd226+4], %r169;
	bra.uni 	$L__BB0_186;
$L__BB0_165:
	setp.eq.s32 	%p73, %r160, 2;
	@%p73 bra 	$L__BB0_185;
	setp.ne.s32 	%p74, %r160, 3;
	@%p74 bra 	$L__BB0_186;
	ld.u32 	%r161, [%rd225];
	st.u32 	[%rd226], %r161;
	ld.u32 	%r162, [%rd225+4];
	add.s32 	%r163, %r162, -1;
	st.u32 	[%rd226+4], %r163;
	bra.uni 	$L__BB0_186;
$L__BB0_168:
	ld.u32 	%r170, [%rd225];
	add.s32 	%r171, %r170, 1;
	st.u32 	[%rd226], %r171;
	ld.u32 	%r172, [%rd225+4];
	st.u32 	[%rd226+4], %r172;
	bra.uni 	$L__BB0_186;
$L__BB0_169:
	shl.b64 	%rd417, %rd515, 2;
	add.s64 	%rd418, %rd226, %rd417;
	ld.u32 	%r33, [%rd418];
	setp.lt.s32 	%p77, %r33, 0;
	@%p77 bra 	$L__BB0_183;
	shl.b64 	%rd419, %rd515, 3;
	add.s64 	%rd420, %rd230, %rd419;
	ld.u64 	%rd421, [%rd420];
	cvt.u64.u32 	%rd422, %r33;
	setp.lt.u64 	%p78, %rd421, %rd422;
	@%p78 bra 	$L__BB0_183;
	add.s64 	%rd515, %rd515, 1;
	setp.eq.s64 	%p79, %rd515, %rd5;
	@%p79 bra 	$L__BB0_172;
	bra.uni 	$L__BB0_169;
$L__BB0_172:
	add.s64 	%rd424, %rd5, -2;
	setp.lt.u64 	%p80, %rd424, 7;
	shl.b64 	%rd425, %rd514, 2;
	add.s64 	%rd212, %rd178, %rd425;
	ld.u32 	%r266, [%rd226];
	st.global.u32 	[%rd212+4], %r266;
	mov.b64 	%rd519, 1;
	@%p80 bra 	$L__BB0_175;
	add.s64 	%rd517, %rd226, 16;
	add.s64 	%rd516, %rd230, 32;
	mov.b64 	%rd519, 1;
$L__BB0_174:
	.pragma "nounroll";
	ld.u32 	%r173, [%rd517+-12];
	ld.u32 	%r174, [%rd516+-32];
	mad.lo.s32 	%r175, %r173, %r174, %r173;
	add.s32 	%r176, %r175, %r266;
	st.global.u32 	[%rd212+4], %r176;
	ld.u32 	%r177, [%rd517+-8];
	ld.u32 	%r178, [%rd516+-24];
	mad.lo.s32 	%r179, %r177, %r178, %r177;
	add.s32 	%r180, %r179, %r176;
	st.global.u32 	[%rd212+4], %r180;
	ld.u32 	%r181, [%rd517+-4];
	ld.u32 	%r182, [%rd516+-16];
	mad.lo.s32 	%r183, %r181, %r182, %r181;
	add.s32 	%r184, %r183, %r180;
	st.global.u32 	[%rd212+4], %r184;
	ld.u32 	%r185, [%rd517];
	ld.u32 	%r186, [%rd516+-8];
	mad.lo.s32 	%r187, %r185, %r186, %r185;
	add.s32 	%r188, %r187, %r184;
	st.global.u32 	[%rd212+4], %r188;
	ld.u32 	%r189, [%rd517+4];
	ld.u32 	%r190, [%rd516];
	mad.lo.s32 	%r191, %r189, %r190, %r189;
	add.s32 	%r192, %r191, %r188;
	st.global.u32 	[%rd212+4], %r192;
	ld.u32 	%r193, [%rd517+8];
	ld.u32 	%r194, [%rd516+8];
	mad.lo.s32 	%r195, %r193, %r194, %r193;
	add.s32 	%r196, %r195, %r192;
	st.global.u32 	[%rd212+4], %r196;
	ld.u32 	%r197, [%rd517+12];
	ld.u32 	%r198, [%rd516+16];
	mad.lo.s32 	%r199, %r197, %r198, %r197;
	add.s32 	%r200, %r199, %r196;
	st.global.u32 	[%rd212+4], %r200;
	ld.u32 	%r201, [%rd517+16];
	ld.u32 	%r202, [%rd516+24];
	mad.lo.s32 	%r203, %r201, %r202, %r201;
	add.s32 	%r266, %r203, %r200;
	st.global.u32 	[%rd212+4], %r266;
	add.s64 	%rd519, %rd519, 8;
	add.s64 	%rd427, %rd196, %rd519;
	add.s64 	%rd517, %rd517, 32;
	add.s64 	%rd516, %rd516, 64;
	setp.eq.s64 	%p81, %rd427, 1;
	@%p81 bra 	$L__BB0_175;
	bra.uni 	$L__BB0_174;
$L__BB0_175:
	setp.eq.s64 	%p82, %rd195, 0;
	@%p82 bra 	$L__BB0_184;
	setp.lt.u32 	%p83, %r31, 3;
	@%p83 bra 	$L__BB0_178;
	shl.b64 	%rd428, %rd519, 2;
	add.s64 	%rd429, %rd226, %rd428;
	ld.u32 	%r204, [%rd429];
	shl.b64 	%rd430, %rd519, 3;
	add.s64 	%rd431, %rd230, %rd430;
	ld.u32 	%r205, [%rd431+-8];
	mad.lo.s32 	%r206, %r204, %r205, %r204;
	add.s32 	%r207, %r206, %r266;
	st.global.u32 	[%rd212+4], %r207;
	ld.u32 	%r208, [%rd429+4];
	ld.u32 	%r209, [%rd431];
	mad.lo.s32 	%r210, %r208, %r209, %r208;
	add.s32 	%r211, %r210, %r207;
	st.global.u32 	[%rd212+4], %r211;
	ld.u32 	%r212, [%rd429+8];
	ld.u32 	%r213, [%rd431+8];
	mad.lo.s32 	%r214, %r212, %r213, %r212;
	add.s32 	%r215, %r214, %r211;
	st.global.u32 	[%rd212+4], %r215;
	ld.u32 	%r216, [%rd429+12];
	ld.u32 	%r217, [%rd431+16];
	mad.lo.s32 	%r218, %r216, %r217, %r216;
	add.s32 	%r266, %r218, %r215;
	st.global.u32 	[%rd212+4], %r266;
	add.s64 	%rd519, %rd519, 4;
$L__BB0_178:
	setp.eq.s32 	%p84, %r30, 0;
	@%p84 bra 	$L__BB0_184;
	setp.eq.s32 	%p85, %r29, 1;
	@%p85 bra 	$L__BB0_181;
	shl.b64 	%rd432, %rd519, 2;
	add.s64 	%rd433, %rd226, %rd432;
	ld.u32 	%r219, [%rd433];
	shl.b64 	%rd434, %rd519, 3;
	add.s64 	%rd435, %rd230, %rd434;
	ld.u32 	%r220, [%rd435+-8];
	mad.lo.s32 	%r221, %r219, %r220, %r219;
	add.s32 	%r222, %r221, %r266;
	st.global.u32 	[%rd212+4], %r222;
	ld.u32 	%r223, [%rd433+4];
	ld.u32 	%r224, [%rd435];
	mad.lo.s32 	%r225, %r223, %r224, %r223;
	add.s32 	%r266, %r225, %r222;
	st.global.u32 	[%rd212+4], %r266;
	add.s64 	%rd519, %rd519, 2;
$L__BB0_181:
	setp.eq.s32 	%p86, %r32, 0;
	@%p86 bra 	$L__BB0_184;
	shl.b64 	%rd436, %rd519, 2;
	add.s64 	%rd437, %rd226, %rd436;
	ld.u32 	%r226, [%rd437];
	shl.b64 	%rd438, %rd519, 3;
	add.s64 	%rd439, %rd230, %rd438;
	ld.u32 	%r227, [%rd439+-8];
	mad.lo.s32 	%r228, %r226, %r227, %r226;
	add.s32 	%r229, %r228, %r266;
	st.global.u32 	[%rd212+4], %r229;
	bra.uni 	$L__BB0_184;
$L__BB0_183:
	shl.b64 	%rd440, %rd514, 2;
	add.s64 	%rd441, %rd178, %rd440;
	mov.b32 	%r230, -1;
	st.global.u32 	[%rd441+4], %r230;
$L__BB0_184:
	add.s64 	%rd514, %rd514, 1;
	setp.eq.s64 	%p87, %rd514, %rd194;
	@%p87 bra 	$L__BB0_203;
	bra.uni 	$L__BB0_161;
$L__BB0_185:
	ld.u32 	%r164, [%rd225];
	st.u32 	[%rd226], %r164;
	ld.u32 	%r165, [%rd225+4];
	add.s32 	%r166, %r165, 1;
	st.u32 	[%rd226+4], %r166;
$L__BB0_186:
	mov.b64 	%rd515, 0;
	bra.uni 	$L__BB0_169;
$L__BB0_187:
	max.u64 	%rd522, %rd8, 1;
	add.s64 	%rd443, %rd412, %rd2;
	add.s64 	%rd523, %rd443, 4;
	mov.b32 	%r269, 0;
$L__BB0_188:
	setp.gt.s32 	%p88, %r269, 1;
	@%p88 bra 	$L__BB0_192;
	setp.eq.s32 	%p91, %r269, 0;
	@%p91 bra 	$L__BB0_195;
	setp.eq.s32 	%p92, %r269, 1;
	@%p92 bra 	$L__BB0_191;
	bra.uni 	$L__BB0_194;
$L__BB0_191:
	ld.u32 	%r236, [%rd225];
	add.s32 	%r270, %r236, -1;
	st.u32 	[%rd226], %r270;
	ld.u32 	%r237, [%rd225+4];
	st.u32 	[%rd226+4], %r237;
	bra.uni 	$L__BB0_198;
$L__BB0_192:
	setp.eq.s32 	%p89, %r269, 2;
	@%p89 bra 	$L__BB0_196;
	setp.eq.s32 	%p90, %r269, 3;
	@%p90 bra 	$L__BB0_197;
$L__BB0_194:
	ld.u32 	%r270, [%rd226];
	bra.uni 	$L__BB0_198;
$L__BB0_195:
	ld.u32 	%r238, [%rd225];
	add.s32 	%r270, %r238, 1;
	st.u32 	[%rd226], %r270;
	ld.u32 	%r239, [%rd225+4];
	st.u32 	[%rd226+4], %r239;
	bra.uni 	$L__BB0_198;
$L__BB0_196:
	ld.u32 	%r270, [%rd225];
	st.u32 	[%rd226], %r270;
	ld.u32 	%r234, [%rd225+4];
	add.s32 	%r235, %r234, 1;
	st.u32 	[%rd226+4], %r235;
	bra.uni 	$L__BB0_198;
$L__BB0_197:
	ld.u32 	%r270, [%rd225];
	st.u32 	[%rd226], %r270;
	ld.u32 	%r232, [%rd225+4];
	add.s32 	%r233, %r232, -1;
	st.u32 	[%rd226+4], %r233;
$L__BB0_198:
	setp.lt.s32 	%p93, %r270, 0;
	@%p93 bra 	$L__BB0_201;
	cvt.u64.u32 	%rd444, %r270;
	ld.u64 	%rd445, [%rd230];
	setp.lt.u64 	%p94, %rd445, %rd444;
	@%p94 bra 	$L__BB0_201;
	st.global.u32 	[%rd523], %r270;
	bra.uni 	$L__BB0_202;
$L__BB0_201:
	mov.b32 	%r240, -1;
	st.global.u32 	[%rd523], %r240;
$L__BB0_202:
	add.s64 	%rd523, %rd523, 4;
	add.s64 	%rd522, %rd522, -1;
	add.s32 	%r269, %r269, 1;
	setp.ne.s64 	%p95, %rd522, 0;
	@%p95 bra 	$L__BB0_188;
$L__BB0_203:
	{ // callseq 6, 0
	.param .b64 param0;
	st.param.b64 	[param0], %rd226;
	call.uni 
	free, 
	(
	param0
	);
	} // callseq 6
	{ // callseq 7, 0
	.param .b64 param0;
	st.param.b64 	[param0], %rd225;
	call.uni 
	free, 
	(
	param0
	);
	} // callseq 7
	{ // callseq 8, 0
	.param .b64 param0;
	st.param.b64 	[param0], %rd228;
	call.uni 
	free, 
	(
	param0
	);
	} // callseq 8
$L__BB0_204:
	ret;

}
.func  (.param .b64 func_retval0) __internal_accurate_pow(
	.param .b64 __internal_accurate_pow_param_0
)
{
	.reg .pred 	%p<8>;
	.reg .b32 	%r<49>;
	.reg .b32 	%f<3>;
	.reg .b64 	%fd<109>;

	ld.param.f64 	%fd10, [__internal_accurate_pow_param_0];
	{
	.reg .b32 %temp; 
	mov.b64 	{%temp, %r46}, %fd10;
	}
	{
	.reg .b32 %temp; 
	mov.b64 	{%r45, %temp}, %fd10;
	}
	shr.u32 	%r47, %r46, 20;
	setp.gt.u32 	%p1, %r46, 1048575;
	@%p1 bra 	$L__BB1_2;
	mul.f64 	%fd11, %fd10, 0d4350000000000000;
	{
	.reg .b32 %temp; 
	mov.b64 	{%temp, %r46}, %fd11;
	}
	{
	.reg .b32 %temp; 
	mov.b64 	{%r45, %temp}, %fd11;
	}
	shr.u32 	%r16, %r46, 20;
	add.s32 	%r47, %r16, -54;
$L__BB1_2:
	add.s32 	%r48, %r47, -1023;
	and.b32  	%r17, %r46, -2146435073;
	or.b32  	%r18, %r17, 1072693248;
	mov.b64 	%fd107, {%r45, %r18};
	setp.lt.u32 	%p2, %r18, 1073127583;
	@%p2 bra 	$L__BB1_4;
	{
	.reg .b32 %temp; 
	mov.b64 	{%r19, %temp}, %fd107;
	}
	{
	.reg .b32 %temp; 
	mov.b64 	{%temp, %r20}, %fd107;
	}
	add.s32 	%r21, %r20, -1048576;
	mov.b64 	%fd107, {%r19, %r21};
	add.s32 	%r48, %r47, -1022;
$L__BB1_4:
	add.f64 	%fd12, %fd107, 0dBFF0000000000000;
	add.f64 	%fd13, %fd107, 0d3FF0000000000000;
	rcp.approx.ftz.f64 	%fd14, %fd13;
	neg.f64 	%fd15, %fd13;
	fma.rn.f64 	%fd16, %fd15, %fd14, 0d3FF0000000000000;
	fma.rn.f64 	%fd17, %fd16, %fd16, %fd16;
	fma.rn.f64 	%fd18, %fd17, %fd14, %fd14;
	mul.f64 	%fd19, %fd12, %fd18;
	fma.rn.f64 	%fd20, %fd12, %fd18, %fd19;
	mul.f64 	%fd21, %fd20, %fd20;
	fma.rn.f64 	%fd22, %fd21, 0d3EB0F5FF7D2CAFE2, 0d3ED0F5D241AD3B5A;
	fma.rn.f64 	%fd23, %fd22, %fd21, 0d3EF3B20A75488A3F;
	fma.rn.f64 	%fd24, %fd23, %fd21, 0d3F1745CDE4FAECD5;
	fma.rn.f64 	%fd25, %fd24, %fd21, 0d3F3C71C7258A578B;
	fma.rn.f64 	%fd26, %fd25, %fd21, 0d3F6249249242B910;
	fma.rn.f64 	%fd27, %fd26, %fd21, 0d3F89999999999DFB;
	sub.f64 	%fd28, %fd12, %fd20;
	add.f64 	%fd29, %fd28, %fd28;
	neg.f64 	%fd30, %fd20;
	fma.rn.f64 	%fd31, %fd30, %fd12, %fd29;
	mul.f64 	%fd32, %fd18, %fd31;
	fma.rn.f64 	%fd33, %fd21, %fd27, 0d3FB5555555555555;
	mov.f64 	%fd34, 0d3FB5555555555555;
	sub.f64 	%fd35, %fd34, %fd33;
	fma.rn.f64 	%fd36, %fd21, %fd27, %fd35;
	add.f64 	%fd37, %fd36, 0dBC46A4CB00B9E7B0;
	add.f64 	%fd38, %fd33, %fd37;
	sub.f64 	%fd39, %fd33, %fd38;
	add.f64 	%fd40, %fd37, %fd39;
	mul.rn.f64 	%fd41, %fd20, %fd20;
	neg.f64 	%fd42, %fd41;
	fma.rn.f64 	%fd43, %fd20, %fd20, %fd42;
	{
	.reg .b32 %temp; 
	mov.b64 	{%r22, %temp}, %fd32;
	}
	{
	.reg .b32 %temp; 
	mov.b64 	{%temp, %r23}, %fd32;
	}
	add.s32 	%r24, %r23, 1048576;
	mov.b64 	%fd44, {%r22, %r24};
	fma.rn.f64 	%fd45, %fd20, %fd44, %fd43;
	mul.rn.f64 	%fd46, %fd41, %fd20;
	neg.f64 	%fd47, %fd46;
	fma.rn.f64 	%fd48, %fd41, %fd20, %fd47;
	fma.rn.f64 	%fd49, %fd41, %fd32, %fd48;
	fma.rn.f64 	%fd50, %fd45, %fd20, %fd49;
	mul.rn.f64 	%fd51, %fd38, %fd46;
	neg.f64 	%fd52, %fd51;
	fma.rn.f64 	%fd53, %fd38, %fd46, %fd52;
	fma.rn.f64 	%fd54, %fd38, %fd50, %fd53;
	fma.rn.f64 	%fd55, %fd40, %fd46, %fd54;
	add.f64 	%fd56, %fd51, %fd55;
	sub.f64 	%fd57, %fd51, %fd56;
	add.f64 	%fd58, %fd55, %fd57;
	add.f64 	%fd59, %fd20, %fd56;
	sub.f64 	%fd60, %fd20, %fd59;
	add.f64 	%fd61, %fd56, %fd60;
	add.f64 	%fd62, %fd58, %fd61;
	add.f64 	%fd63, %fd32, %fd62;
	add.f64 	%fd64, %fd59, %fd63;
	sub.f64 	%fd65, %fd59, %fd64;
	add.f64 	%fd66, %fd63, %fd65;
	xor.b32  	%r25, %r48, -2147483648;
	mov.b32 	%r26, 1127219200;
	mov.b64 	%fd67, {%r25, %r26};
	mov.b32 	%r27, -2147483648;
	mov.b64 	%fd68, {%r27, %r26};
	sub.f64 	%fd69, %fd67, %fd68;
	fma.rn.f64 	%fd70, %fd69, 0d3FE62E42FEFA39EF, %fd64;
	fma.rn.f64 	%fd71, %fd69, 0dBFE62E42FEFA39EF, %fd70;
	sub.f64 	%fd72, %fd71, %fd64;
	sub.f64 	%fd73, %fd66, %fd72;
	fma.rn.f64 	%fd74, %fd69, 0d3C7ABC9E3B39803F, %fd73;
	add.f64 	%fd75, %fd70, %fd74;
	sub.f64 	%fd76, %fd70, %fd75;
	add.f64 	%fd77, %fd74, %fd76;
	mov.f64 	%fd78, 0d4000000000000000;
	{
	.reg .b32 %temp; 
	mov.b64 	{%temp, %r28}, %fd78;
	}
	{
	.reg .b32 %temp; 
	mov.b64 	{%r29, %temp}, %fd78;
	}
	shl.b32 	%r30, %r28, 1;
	setp.gt.u32 	%p3, %r30, -33554433;
	and.b32  	%r31, %r28, -15728641;
	selp.b32 	%r32, %r31, %r28, %p3;
	mov.b64 	%fd79, {%r29, %r32};
	mul.rn.f64 	%fd80, %fd75, %fd79;
	neg.f64 	%fd81, %fd80;
	fma.rn.f64 	%fd82, %fd75, %fd79, %fd81;
	fma.rn.f64 	%fd83, %fd77, %fd79, %fd82;
	add.f64 	%fd4, %fd80, %fd83;
	sub.f64 	%fd84, %fd80, %fd4;
	add.f64 	%fd5, %fd83, %fd84;
	fma.rn.f64 	%fd85, %fd4, 0d3FF71547652B82FE, 0d4338000000000000;
	{
	.reg .b32 %temp; 
	mov.b64 	{%r13, %temp}, %fd85;
	}
	mov.f64 	%fd86, 0dC338000000000000;
	add.rn.f64 	%fd87, %fd85, %fd86;
	fma.rn.f64 	%fd88, %fd87, 0dBFE62E42FEFA39EF, %fd4;
	fma.rn.f64 	%fd89, %fd87, 0dBC7ABC9E3B39803F, %fd88;
	fma.rn.f64 	%fd90, %fd89, 0d3E5ADE1569CE2BDF, 0d3E928AF3FCA213EA;
	fma.rn.f64 	%fd91, %fd90, %fd89, 0d3EC71DEE62401315;
	fma.rn.f64 	%fd92, %fd91, %fd89, 0d3EFA01997C89EB71;
	fma.rn.f64 	%fd93, %fd92, %fd89, 0d3F2A01A014761F65;
	fma.rn.f64 	%fd94, %fd93, %fd89, 0d3F56C16C1852B7AF;
	fma.rn.f64 	%fd95, %fd94, %fd89, 0d3F81111111122322;
	fma.rn.f64 	%fd96, %fd95, %fd89, 0d3FA55555555502A1;
	fma.rn.f64 	%fd97, %fd96, %fd89, 0d3FC5555555555511;
	fma.rn.f64 	%fd98, %fd97, %fd89, 0d3FE000000000000B;
	fma.rn.f64 	%fd99, %fd98, %fd89, 0d3FF0000000000000;
	fma.rn.f64 	%fd100, %fd99, %fd89, 0d3FF0000000000000;
	{
	.reg .b32 %temp; 
	mov.b64 	{%r14, %temp}, %fd100;
	}
	{
	.reg .b32 %temp; 
	mov.b64 	{%temp, %r15}, %fd100;
	}
	shl.b32 	%r33, %r13, 20;
	add.s32 	%r34, %r33, %r15;
	mov.b64 	%fd108, {%r14, %r34};
	{
	.reg .b32 %temp; 
	mov.b64 	{%temp, %r35}, %fd4;
	}
	mov.b32 	%f2, %r35;
	abs.f32 	%f1, %f2;
	setp.lt.f32 	%p4, %f1, 0f4086232B;
	@%p4 bra 	$L__BB1_7;
	setp.lt.f64 	%p5, %fd4, 0d0000000000000000;
	add.f64 	%fd101, %fd4, 0d7FF0000000000000;
	selp.f64 	%fd108, 0d0000000000000000, %fd101, %p5;
	setp.geu.f32 	%p6, %f1, 0f40874800;
	@%p6 bra 	$L__BB1_7;
	shr.u32 	%r36, %r13, 31;
	add.s32 	%r37, %r13, %r36;
	shr.s32 	%r38, %r37, 1;
	shl.b32 	%r39, %r38, 20;
	add.s32 	%r40, %r15, %r39;
	mov.b64 	%fd102, {%r14, %r40};
	sub.s32 	%r41, %r13, %r38;
	shl.b32 	%r42, %r41, 20;
	add.s32 	%r43, %r42, 1072693248;
	mov.b32 	%r44, 0;
	mov.b64 	%fd103, {%r44, %r43};
	mul.f64 	%fd108, %fd103, %fd102;
$L__BB1_7:
	abs.f64 	%fd104, %fd108;
	setp.eq.f64 	%p7, %fd104, 0d7FF0000000000000;
	fma.rn.f64 	%fd105, %fd108, %fd5, %fd108;
	selp.f64 	%fd106, %fd108, %fd105, %p7;
	st.param.f64 	[func_retval0], %fd106;
	ret;

}


// ===== COMPILED SASS (sm_100) =====

	.target	sm_100

	.elftype	@"ET_EXEC"


//--------------------- .note.nv.tkinfo           --------------------------
	.section	.note.nv.tkinfo,"",@"SHT_NOTE"
	.sectionflags	@"SHF_NOTE_NV_TKINFO"
	.tkinfo
        /*0018*/ 	.word	0x00000002
        /*0030*/ 	.string	""
        /*0030*/ 	.string	"ptxas"
        /*0030*/ 	.string	"Cuda compilation tools, release 13.0, V13.0.88"
        /*0030*/ 	.string	"Build cuda_13.0.r13.0/compiler.36424714_0"
        /*0030*/ 	.string	"-arch sm_100 -m 64 "



//--------------------- .note.nv.cuinfo           --------------------------
	.section	.note.nv.cuinfo,"",@"SHT_NOTE"
	.sectionflags	@"SHF_NOTE_NV_CUINFO"
        /*0018*/ 	.short	0x0002
        /*001a*/ 	.short	0x0064
        /*001c*/ 	.short	0x0082
	.zero		2


//--------------------- .nv.info                  --------------------------
	.section	.nv.info,"",@"SHT_CUDA_INFO"
	.align	4


	//----- nvinfo : EIATTR_REGCOUNT
	.align		4
        /*0000*/ 	.byte	0x04, 0x2f
        /*0002*/ 	.short	(.L_1 - .L_0)
	.align		4
.L_0:
        /*0004*/ 	.word	index@(_Z15fill_ell_matrixPdPiiiiPm)
        /*0008*/ 	.word	0x0000002c


	//----- nvinfo : EIATTR_FRAME_SIZE
	.align		4
.L_1:
        /*000c*/ 	.byte	0x04, 0x11
        /*000e*/ 	.short	(.L_3 - .L_2)
	.align		4
.L_2:
        /*0010*/ 	.word	index@($_Z15fill_ell_matrixPdPiiiiPm$__internal_accurate_pow)
        /*0014*/ 	.word	0x00000000


	//----- nvinfo : EIATTR_FRAME_SIZE
	.align		4
.L_3:
        /*0018*/ 	.byte	0x04, 0x11
        /*001a*/ 	.short	(.L_5 - .L_4)
	.align		4
.L_4:
        /*001c*/ 	.word	index@($__internal_2_$__cuda_sm20_rem_u64)
        /*0020*/ 	.word	0x00000000


	//----- nvinfo : EIATTR_FRAME_SIZE
	.align		4
.L_5:
        /*0024*/ 	.byte	0x04, 0x11
        /*0026*/ 	.short	(.L_7 - .L_6)
	.align		4
.L_6:
        /*0028*/ 	.word	index@($__internal_1_$__cuda_sm20_div_u64)
        /*002c*/ 	.word	0x00000000


	//----- nvinfo : EIATTR_FRAME_SIZE
	.align		4
.L_7:
        /*0030*/ 	.byte	0x04, 0x11
        /*0032*/ 	.short	(.L_9 - .L_8)
	.align		4
.L_8:
        /*0034*/ 	.word	index@($__internal_0_$__cuda_sm20_dblrcp_rn_slowpath_v3)
        /*0038*/ 	.word	0x00000000


	//----- nvinfo : EIATTR_FRAME_SIZE
	.align		4
.L_9:
        /*003c*/ 	.byte	0x04, 0x11
        /*003e*/ 	.short	(.L_11 - .L_10)
	.align		4
.L_10:
        /*0040*/ 	.word	index@(_Z15fill_ell_matrixPdPiiiiPm)
        /*0044*/ 	.word	0x00000000


	//----- nvinfo : EIATTR_MIN_STACK_SIZE
	.align		4
.L_11:
        /*0048*/ 	.byte	0x04, 0x12
        /*004a*/ 	.short	(.L_13 - .L_12)
	.align		4
.L_12:
        /*004c*/ 	.word	index@(_Z15fill_ell_matrixPdPiiiiPm)
        /*0050*/ 	.word	0x00000000
.L_13:


//--------------------- .nv.compat                --------------------------
	.section	.nv.compat,"",@"SHT_CUDA_COMPAT_INFO"
	.align	4
        /*0000*/ 	.byte	0x02, 0x09, 0x00, 0x00, 0x02, 0x02, 0x01, 0x00, 0x02, 0x05, 0x05, 0x00, 0x03, 0x07, 0x01, 0x01
        /*0010*/ 	.byte	0x02, 0x03, 0x00, 0x00, 0x02, 0x06, 0x01, 0x00, 0x04, 0x0b, 0x08, 0x00, 0x01, 0x00, 0x00, 0x00
        /*0020*/ 	.byte	0x00, 0x00, 0x00, 0x00


//--------------------- .nv.info._Z15fill_ell_matrixPdPiiiiPm --------------------------
	.section	.nv.info._Z15fill_ell_matrixPdPiiiiPm,"",@"SHT_CUDA_INFO"
	.sectionflags	@""
	.align	4


	//----- nvinfo : EIATTR_CUDA_API_VERSION
	.align		4
        /*0000*/ 	.byte	0x04, 0x37
        /*0002*/ 	.short	(.L_15 - .L_14)
.L_14:
        /*0004*/ 	.word	0x00000082


	//----- nvinfo : EIATTR_KPARAM_INFO
	.align		4
.L_15:
        /*0008*/ 	.byte	0x04, 0x17
        /*000a*/ 	.short	(.L_17 - .L_16)
.L_16:
        /*000c*/ 	.word	0x00000000
        /*0010*/ 	.short	0x0005
        /*0012*/ 	.short	0x0020
        /*0014*/ 	.byte	0x00, 0xf5, 0x21, 0x00


	//----- nvinfo : EIATTR_KPARAM_INFO
	.align		4
.L_17:
        /*0018*/ 	.byte	0x04, 0x17
        /*001a*/ 	.short	(.L_19 - .L_18)
.L_18:
        /*001c*/ 	.word	0x00000000
        /*0020*/ 	.short	0x0004
        /*0022*/ 	.short	0x0018
        /*0024*/ 	.byte	0x00, 0xf0, 0x11, 0x00


	//----- nvinfo : EIATTR_KPARAM_INFO
	.align		4
.L_19:
        /*0028*/ 	.byte	0x04, 0x17
        /*002a*/ 	.short	(.L_21 - .L_20)
.L_20:
        /*002c*/ 	.word	0x00000000
        /*0030*/ 	.short	0x0003
        /*0032*/ 	.short	0x0014
        /*0034*/ 	.byte	0x00, 0xf0, 0x11, 0x00


	//----- nvinfo : EIATTR_KPARAM_INFO
	.align		4
.L_21:
        /*0038*/ 	.byte	0x04, 0x17
        /*003a*/ 	.short	(.L_23 - .L_22)
.L_22:
        /*003c*/ 	.word	0x00000000
        /*0040*/ 	.short	0x0002
        /*0042*/ 	.short	0x0010
        /*0044*/ 	.byte	0x00, 0xf0, 0x11, 0x00


	//----- nvinfo : EIATTR_KPARAM_INFO
	.align		4
.L_23:
        /*0048*/ 	.byte	0x04, 0x17
        /*004a*/ 	.short	(.L_25 - .L_24)
.L_24:
        /*004c*/ 	.word	0x00000000
        /*0050*/ 	.short	0x0001
        /*0052*/ 	.short	0x0008
        /*0054*/ 	.byte	0x00, 0xf5, 0x21, 0x00


	//----- nvinfo : EIATTR_KPARAM_INFO
	.align		4
.L_25:
        /*0058*/ 	.byte	0x04, 0x17
        /*005a*/ 	.short	(.L_27 - .L_26)
.L_26:
        /*005c*/ 	.word	0x00000000
        /*0060*/ 	.short	0x0000
        /*0062*/ 	.short	0x0000
        /*0064*/ 	.byte	0x00, 0xf5, 0x21, 0x00


	//----- nvinfo : EIATTR_SPARSE_MMA_MASK
	.align		4
.L_27:
        /*0068*/ 	.byte	0x03, 0x50
        /*006a*/ 	.short	0x0000


	//----- nvinfo : EIATTR_MAXREG_COUNT
	.align		4
        /*006c*/ 	.byte	0x03, 0x1b
        /*006e*/ 	.short	0x00ff


	//----- nvinfo : EIATTR_EXTERNS
	.align		4
        /*0070*/ 	.byte	0x04, 0x0f
        /*0072*/ 	.short	(.L_29 - .L_28)


	//   ....[0]....
	.align		4
.L_28:
        /*0074*/ 	.word	index@(malloc)


	//   ....[1]....
	.align		4
        /*0078*/ 	.word	index@(free)


	//----- nvinfo : EIATTR_MERCURY_ISA_VERSION
	.align		4
.L_29:
        /*007c*/ 	.byte	0x03, 0x5f
        /*007e*/ 	.short	0x0101


	//----- nvinfo : EIATTR_VRC_CTA_INIT_COUNT
	.align		4
        /*0080*/ 	.byte	0x02, 0x4a
	.zero		1
	.zero		1


	//----- nvinfo : EIATTR_SYSCALL_OFFSETS
	.align		4
        /*0084*/ 	.byte	0x04, 0x46
        /*0086*/ 	.short	(.L_31 - .L_30)


	//   ....[0]....
.L_30:
        /*0088*/ 	.word	0x000000f0


	//   ....[1]....
        /*008c*/ 	.word	0x000001a0


	//   ....[2]....
        /*0090*/ 	.word	0x00000280


	//   ....[3]....
        /*0094*/ 	.word	0x00000350


	//   ....[4]....
        /*0098*/ 	.word	0x00008910


	//   ....[5]....
        /*009c*/ 	.word	0x00008960


	//   ....[6]....
        /*00a0*/ 	.word	0x000089b0


	//----- nvinfo : EIATTR_EXIT_INSTR_OFFSETS
	.align		4
.L_31:
        /*00a4*/ 	.byte	0x04, 0x1c
        /*00a6*/ 	.short	(.L_33 - .L_32)


	//   ....[0]....
.L_32:
        /*00a8*/ 	.word	0x00000040


	//   ....[1]....
        /*00ac*/ 	.word	0x000089c0


	//----- nvinfo : EIATTR_INDIRECT_BRANCH_TARGETS
	.align		4
.L_33:
        /*00b0*/ 	.byte	0x04, 0x34
        /*00b2*/ 	.short	(.L_35 - .L_34)


	//   ....[0]....
.L_34:
        /*00b4*/ 	.word	.L_x_162@srel
        /*00b8*/ 	.short	0x0
        /*00ba*/ 	.short	0x0
        /*00bc*/ 	.word	0x3
        /*00c0*/ 	.word	.L_x_163@srel
        /*00c4*/ 	.word	.L_x_164@srel
        /*00c8*/ 	.word	.L_x_165@srel


	//   ....[1]....
        /*00cc*/ 	.word	.L_x_166@srel
        /*00d0*/ 	.short	0x0
        /*00d2*/ 	.short	0x0
        /*00d4*/ 	.word	0x3
        /*00d8*/ 	.word	.L_x_167@srel
        /*00dc*/ 	.word	.L_x_168@srel
        /*00e0*/ 	.word	.L_x_165@srel


	//   ....[2]....
        /*00e4*/ 	.word	.L_x_170@srel
        /*00e8*/ 	.short	0x0
        /*00ea*/ 	.short	0x0
        /*00ec*/ 	.word	0x3
        /*00f0*/ 	.word	.L_x_171@srel
        /*00f4*/ 	.word	.L_x_172@srel
        /*00f8*/ 	.word	.L_x_132@srel


	//   ....[3]....
        /*00fc*/ 	.word	.L_x_174@srel
        /*0100*/ 	.short	0x0
        /*0102*/ 	.short	0x0
        /*0104*/ 	.word	0x3
        /*0108*/ 	.word	.L_x_175@srel
        /*010c*/ 	.word	.L_x_176@srel
        /*0110*/ 	.word	.L_x_177@srel


	//   ....[4]....
        /*0114*/ 	.word	.L_x_178@srel
        /*0118*/ 	.short	0x0
        /*011a*/ 	.short	0x0
        /*011c*/ 	.word	0x3
        /*0120*/ 	.word	.L_x_179@srel
        /*0124*/ 	.word	.L_x_180@srel
        /*0128*/ 	.word	.L_x_177@srel


	//----- nvinfo : EIATTR_CRS_STACK_SIZE
	.align		4
.L_35:
        /*012c*/ 	.byte	0x04, 0x1e
        /*012e*/ 	.short	(.L_37 - .L_36)
.L_36:
        /*0130*/ 	.word	0x00000000


	//----- nvinfo : EIATTR_CBANK_PARAM_SIZE
	.align		4
.L_37:
        /*0134*/ 	.byte	0x03, 0x19
        /*0136*/ 	.short	0x0028


	//----- nvinfo : EIATTR_PARAM_CBANK
	.align		4
        /*0138*/ 	.byte	0x04, 0x0a
        /*013a*/ 	.short	(.L_39 - .L_38)
	.align		4
.L_38:
        /*013c*/ 	.word	index@(.nv.constant0._Z15fill_ell_matrixPdPiiiiPm)
        /*0140*/ 	.short	0x0380
        /*0142*/ 	.short	0x0028


	//----- nvinfo : EIATTR_SW_WAR
	.align		4
.L_39:
        /*0144*/ 	.byte	0x04, 0x36
        /*0146*/ 	.short	(.L_41 - .L_40)
.L_40:
        /*0148*/ 	.word	0x00000008
.L_41:


//--------------------- .nv.callgraph             --------------------------
	.section	.nv.callgraph,"",@"SHT_CUDA_CALLGRAPH"
	.align	4
	.sectionentsize	8
	.align		4
        /*0000*/ 	.word	0x00000000
	.align		4
        /*0004*/ 	.word	0xffffffff
	.align		4
        /*0008*/ 	.word	index@(_Z15fill_ell_matrixPdPiiiiPm)
	.align		4
        /*000c*/ 	.word	index@(free)
	.align		4
        /*0010*/ 	.word	index@(_Z15fill_ell_matrixPdPiiiiPm)
	.align		4
        /*0014*/ 	.word	index@(malloc)
	.align		4
        /*0018*/ 	.word	0x00000000
	.align		4
        /*001c*/ 	.word	0xfffffffe
	.align		4
        /*0020*/ 	.word	0x00000000
	.align		4
        /*0024*/ 	.word	0xfffffffd
	.align		4
        /*0028*/ 	.word	0x00000000
	.align		4
        /*002c*/ 	.word	0xfffffffc


//--------------------- .nv.constant4             --------------------------
	.section	.nv.constant4,"a",@progbits
	.align	8
	.align		8
.nv.constant4:
        /*0000*/ 	.dword	malloc
	.align		8
        /*0008*/ 	.dword	free


//--------------------- .nv.constant2._Z15fill_ell_matrixPdPiiiiPm --------------------------
	.section	.nv.constant2._Z15fill_ell_matrixPdPiiiiPm,"a",@progbits
	.sectionflags	@""
	.align	4
.nv.constant2._Z15fill_ell_matrixPdPiiiiPm:
        /*0000*/ 	.byte	0x00, 0x6e, 0x00, 0x00, 0x50, 0x6d, 0x00, 0x00, 0x10, 0x6f, 0x00, 0x00, 0x10, 0x70, 0x00, 0x00
        /*0010*/ 	.byte	0x60, 0x6f, 0x00, 0x00, 0x10, 0x6f, 0x00, 0x00, 0x20, 0x74, 0x00, 0x00, 0x80, 0x73, 0x00, 0x00
        /*0020*/ 	.byte	0x30, 0x76, 0x00, 0x00, 0x70, 0x84, 0x00, 0x00, 0xc0, 0x83, 0x00, 0x00, 0x80, 0x85, 0x00, 0x00
        /*0030*/ 	.byte	0xd0, 0x85, 0x00, 0x00, 0x80, 0x86, 0x00, 0x00, 0x80, 0x85, 0x00, 0x00


//--------------------- .text._Z15fill_ell_matrixPdPiiiiPm --------------------------
	.section	.text._Z15fill_ell_matrixPdPiiiiPm,"ax",@progbits
	.align	128
        .global         _Z15fill_ell_matrixPdPiiiiPm
        .type           _Z15fill_ell_matrixPdPiiiiPm,@function
        .size           _Z15fill_ell_matrixPdPiiiiPm,(.L_x_185 - _Z15fill_ell_matrixPdPiiiiPm)
        .other          _Z15fill_ell_matrixPdPiiiiPm,@"STO_CUDA_ENTRY STV_DEFAULT"
_Z15fill_ell_matrixPdPiiiiPm:
.text._Z15fill_ell_matrixPdPiiiiPm:
[----:B------:R-:W0:Y:S01]  /*0000*/  LDC R1, c[0x0][0x37c] ;  /* 0x0000df00ff017b82 */ /* 0x000e220000000800 */
[----:B------:R-:W1:Y:S01]  /*0010*/  S2R R2, SR_TID.X ;  /* 0x0000000000027919 */ /* 0x000e620000002100 */
[----:B------:R-:W1:Y:S02]  /*0020*/  LDCU UR4, c[0x0][0x394] ;  /* 0x00007280ff0477ac */ /* 0x000e640008000800 */
[----:B-1----:R-:W-:-:S13]  /*0030*/  ISETP.GE.U32.AND P0, PT, R2, UR4, PT ;  /* 0x0000000402007c0c */ /* 0x002fda000bf06070 */
[----:B------:R-:W-:Y:S05]  /*0040*/  @P0 EXIT ;  /* 0x000000000000094d */ /* 0x000fea0003800000 */
[----:B------:R-:W1:Y:S01]  /*0050*/  LDCU UR36, c[0x0][0x398] ;  /* 0x00007300ff2477ac */ /* 0x000e620008000800 */
[----:B------:R-:W-:-:S04]  /*0060*/  MOV R24, 0x0 ;  /* 0x0000000000187802 */ /* 0x000fc80000000f00 */
[----:B------:R2:W3:Y:S01]  /*0070*/  LDC.64 R6, c[0x4][R24] ;  /* 0x0100000018067b82 */ /* 0x0004e20000000a00 */
[----:B-1----:R-:W-:-:S06]  /*0080*/  UIMAD.WIDE UR36, UR36, 0x4, URZ ;  /* 0x00000004242478a5 */ /* 0x002fcc000f8e02ff */
[----:B------:R-:W-:Y:S02]  /*0090*/  IMAD.U32 R9, RZ, RZ, UR37 ;  /* 0x00000025ff097e24 */ /* 0x000fe4000f8e00ff */
[----:B------:R-:W-:Y:S02]  /*00a0*/  IMAD.U32 R5, RZ, RZ, UR37 ;  /* 0x00000025ff057e24 */ /* 0x000fe4000f8e00ff */
[----:B------:R-:W-:Y:S02]  /*00b0*/  IMAD.U32 R4, RZ, RZ, UR36 ;  /* 0x00000024ff047e24 */ /* 0x000fe4000f8e00ff */
[----:B------:R-:W-:Y:S02]  /*00c0*/  IMAD.U32 R8, RZ, RZ, UR36 ;  /* 0x00000024ff087e24 */ /* 0x000fe4000f8e00ff */
[----:B--2---:R-:W-:-:S07]  /*00d0*/  IMAD.MOV.U32 R5, RZ, RZ, R9 ;  /* 0x000000ffff057224 */ /* 0x004fce00078e0009 */
[----:B------:R-:W-:-:S07]  /*00e0*/  LEPC R20, `(.L_x_0) ;  /* 0x000000001014794e */ /* 0x000fce0000000000 */
[----:B0--3--:R-:W-:Y:S05]  /*00f0*/  CALL.ABS.NOINC R6 ;  /* 0x0000000006007343 */ /* 0x009fea0003c00000 */
.L_x_0:
[----:B------:R0:W1:Y:S01]  /*0100*/  LDC.64 R6, c[0x4][R24] ;  /* 0x0100000018067b82 */ /* 0x0000620000000a00 */
[----:B------:R-:W-:Y:S02]  /*0110*/  IMAD.U32 R8, RZ, RZ, UR36 ;  /* 0x00000024ff087e24 */ /* 0x000fe4000f8e00ff */
[----:B------:R-:W-:Y:S02]  /*0120*/  IMAD.U32 R11, RZ, RZ, UR37 ;  /* 0x00000025ff0b7e24 */ /* 0x000fe4000f8e00ff */
[----:B------:R-:W-:Y:S02]  /*0130*/  IMAD.MOV.U32 R16, RZ, RZ, R4 ;  /* 0x000000ffff107224 */ /* 0x000fe400078e0004 */
[----:B------:R-:W-:Y:S02]  /*0140*/  IMAD.MOV.U32 R17, RZ, RZ, R5 ;  /* 0x000000ffff117224 */ /* 0x000fe400078e0005 */
[----:B------:R-:W-:Y:S02]  /*0150*/  IMAD.U32 R9, RZ, RZ, UR37 ;  /* 0x00000025ff097e24 */ /* 0x000fe4000f8e00ff */
[----:B------:R-:W-:-:S02]  /*0160*/  IMAD.U32 R10, RZ, RZ, UR36 ;  /* 0x00000024ff0a7e24 */ /* 0x000fc4000f8e00ff */
[----:B------:R-:W-:Y:S02]  /*0170*/  IMAD.MOV.U32 R4, RZ, RZ, R8 ;  /* 0x000000ffff047224 */ /* 0x000fe400078e0008 */
[----:B0-----:R-:W-:-:S07]  /*0180*/  IMAD.MOV.U32 R5, RZ, RZ, R11 ;  /* 0x000000ffff057224 */ /* 0x001fce00078e000b */
[----:B------:R-:W-:-:S07]  /*0190*/  LEPC R20, `(.L_x_1) ;  /* 0x000000001014794e */ /* 0x000fce0000000000 */
[----:B-1----:R-:W-:Y:S05]  /*01a0*/  CALL.ABS.NOINC R6 ;  /* 0x0000000006007343 */ /* 0x002fea0003c00000 */
.L_x_1:
[----:B------:R-:W0:Y:S01]  /*01b0*/  LDCU UR4, c[0x0][0x390] ;  /* 0x00007200ff0477ac */ /* 0x000e220008000800 */
[----:B------:R1:W2:Y:S01]  /*01c0*/  LDC.64 R6, c[0x4][R24] ;  /* 0x0100000018067b82 */ /* 0x0002a20000000a00 */
[----:B------:R-:W-:Y:S02]  /*01d0*/  IMAD.MOV.U32 R22, RZ, RZ, R4 ;  /* 0x000000ffff167224 */ /* 0x000fe400078e0004 */
[----:B------:R-:W-:Y:S01]  /*01e0*/  IMAD.MOV.U32 R23, RZ, RZ, R5 ;  /* 0x000000ffff177224 */ /* 0x000fe200078e0005 */
[----:B0-----:R-:W-:-:S04]  /*01f0*/  UIADD3 UR4, UPT, UPT, UR4, -0x1, URZ ;  /* 0xffffffff04047890 */ /* 0x001fc8000fffe0ff */
[----:B------:R-:W-:-:S06]  /*0200*/  UIMAD.WIDE UR4, UR4, 0x8, URZ ;  /* 0x00000008040478a5 */ /* 0x000fcc000f8e02ff */
[----:B------:R-:W-:Y:S02]  /*0210*/  IMAD.U32 R8, RZ, RZ, UR4 ;  /* 0x00000004ff087e24 */ /* 0x000fe4000f8e00ff */
[----:B------:R-:W-:Y:S02]  /*0220*/  IMAD.U32 R11, RZ, RZ, UR5 ;  /* 0x00000005ff0b7e24 */ /* 0x000fe4000f8e00ff */
[----:B------:R-:W-:Y:S02]  /*0230*/  IMAD.U32 R9, RZ, RZ, UR5 ;  /* 0x00000005ff097e24 */ /* 0x000fe4000f8e00ff */
[----:B------:R-:W-:Y:S02]  /*0240*/  IMAD.U32 R10, RZ, RZ, UR4 ;  /* 0x00000004ff0a7e24 */ /* 0x000fe4000f8e00ff */
[----:B------:R-:W-:Y:S02]  /*0250*/  IMAD.MOV.U32 R4, RZ, RZ, R8 ;  /* 0x000000ffff047224 */ /* 0x000fe400078e0008 */
[----:B-1----:R-:W-:-:S07]  /*0260*/  IMAD.MOV.U32 R5, RZ, RZ, R11 ;  /* 0x000000ffff057224 */ /* 0x002fce00078e000b */
[----:B------:R-:W-:-:S07]  /*0270*/  LEPC R20, `(.L_x_2) ;  /* 0x000000001014794e */ /* 0x000fce0000000000 */
[----:B--2---:R-:W-:Y:S05]  /*0280*/  CALL.ABS.NOINC R6 ;  /* 0x0000000006007343 */ /* 0x004fea0003c00000 */
.L_x_2:
[----:B------:R-:W0:Y:S01]  /*0290*/  LDCU UR4, c[0x0][0x398] ;  /* 0x00007300ff0477ac */ /* 0x000e220008000800 */
[----:B------:R-:W1:Y:S01]  /*02a0*/  LDC.64 R24, c[0x4][R24] ;  /* 0x0100000018187b82 */ /* 0x000e620000000a00 */
[----:B------:R-:W-:Y:S02]  /*02b0*/  IMAD.MOV.U32 R18, RZ, RZ, R4 ;  /* 0x000000ffff127224 */ /* 0x000fe400078e0004 */
[----:B------:R-:W-:Y:S01]  /*02c0*/  IMAD.MOV.U32 R19, RZ, RZ, R5 ;  /* 0x000000ffff137224 */ /* 0x000fe200078e0005 */
[----:B0-----:R-:W-:-:S06]  /*02d0*/  UIMAD.WIDE UR4, UR4, 0x8, URZ ;  /* 0x00000008040478a5 */ /* 0x001fcc000f8e02ff */
[----:B------:R-:W-:Y:S02]  /*02e0*/  IMAD.U32 R6, RZ, RZ, UR4 ;  /* 0x00000004ff067e24 */ /* 0x000fe4000f8e00ff */
[----:B------:R-:W-:Y:S02]  /*02f0*/  IMAD.U32 R9, RZ, RZ, UR5 ;  /* 0x00000005ff097e24 */ /* 0x000fe4000f8e00ff */
[----:B------:R-:W-:Y:S02]  /*0300*/  IMAD.U32 R7, RZ, RZ, UR5 ;  /* 0x00000005ff077e24 */ /* 0x000fe4000f8e00ff */
[----:B------:R-:W-:Y:S02]  /*0310*/  IMAD.U32 R8, RZ, RZ, UR4 ;  /* 0x00000004ff087e24 */ /* 0x000fe4000f8e00ff */
[----:B------:R-:W-:Y:S02]  /*0320*/  IMAD.MOV.U32 R4, RZ, RZ, R6 ;  /* 0x000000ffff047224 */ /* 0x000fe400078e0006 */
[----:B------:R-:W-:-:S07]  /*0330*/  IMAD.MOV.U32 R5, RZ, RZ, R9 ;  /* 0x000000ffff057224 */ /* 0x000fce00078e0009 */
[----:B------:R-:W-:-:S07]  /*0340*/  LEPC R20, `(.L_x_3) ;  /* 0x000000001014794e */ /* 0x000fce0000000000 */
[----:B-1----:R-:W-:Y:S05]  /*0350*/  CALL.ABS.NOINC R24 ;  /* 0x0000000018007343 */ /* 0x002fea0003c00000 */
.L_x_3:
[----:B------:R-:W0:Y:S01]  /*0360*/  LDC R0, c[0x0][0x398] ;  /* 0x0000e600ff007b82 */ /* 0x000e220000000800 */
[----:B------:R-:W-:Y:S02]  /*0370*/  IMAD.MOV.U32 R20, RZ, RZ, R4 ;  /* 0x000000ffff147224 */ /* 0x000fe400078e0004 */
[----:B------:R-:W-:-:S05]  /*0380*/  IMAD.MOV.U32 R21, RZ, RZ, R5 ;  /* 0x000000ffff157224 */ /* 0x000fca00078e0005 */
[----:B------:R-:W1:Y:S01]  /*0390*/  LDC.64 R14, c[0x0][0x358] ;  /* 0x0000d600ff0e7b82 */ /* 0x000e620000000a00 */
[----:B0-----:R-:W-:Y:S02]  /*03a0*/  ISETP.NE.AND P0, PT, R0, RZ, PT ;  /* 0x000000ff0000720c */ /* 0x001fe40003f05270 */
[----:B------:R-:W-:-:S11]  /*03b0*/  SHF.R.S32.HI R7, RZ, 0x1f, R0 ;  /* 0x0000001fff077819 */ /* 0x000fd60000011400 */
[----:B-1----:R-:W-:Y:S05]  /*03c0*/  @!P0 BRA `(.L_x_4) ;  /* 0x0000004c00948947 */ /* 0x002fea0003800000 */
[C---:B------:R-:W-:Y:S01]  /*03d0*/  ISETP.GE.U32.AND P0, PT, R0.reuse, 0x10, PT ;  /* 0x000000100000780c */ /* 0x040fe20003f06070 */
[----:B------:R-:W-:Y:S01]  /*03e0*/  IMAD.MOV.U32 R4, RZ, RZ, RZ ;  /* 0x000000ffff047224 */ /* 0x000fe200078e00ff */
[----:B------:R-:W-:Y:S01]  /*03f0*/  LOP3.LUT P1, RZ, R0, 0xf, RZ, 0xc0, !PT ;  /* 0x0000000f00ff7812 */ /* 0x000fe2000782c0ff */
[----:B------:R-:W-:-:S10]  /*0400*/  IMAD.MOV.U32 R3, RZ, RZ, RZ ;  /* 0x000000ffff037224 */ /* 0x000fd400078e00ff */
[----:B------:R-:W-:Y:S05]  /*0410*/  @!P0 BRA `(.L_x_5) ;  /* 0x0000000000d88947 */ /* 0x000fea0003800000 */
[----:B------:R-:W-:Y:S01]  /*0420*/  BSSY.RECONVERGENT B0, `(.L_x_5) ;  /* 0x0000035000007945 */ /* 0x000fe20003800200 */
[----:B------:R-:W-:Y:S01]  /*0430*/  LOP3.LUT R4, R0, 0xfffffff0, RZ, 0xc0, !PT ;  /* 0xfffffff000047812 */ /* 0x000fe200078ec0ff */
[----:B------:R-:W-:Y:S02]  /*0440*/  IMAD.MOV.U32 R3, RZ, RZ, R7 ;  /* 0x000000ffff037224 */ /* 0x000fe400078e0007 */
[----:B------:R-:W-:Y:S02]  /*0450*/  IMAD.MOV.U32 R31, RZ, RZ, RZ ;  /* 0x000000ffff1f7224 */ /* 0x000fe400078e00ff */
[----:B------:R-:W-:-:S07]  /*0460*/  IMAD.MOV.U32 R6, RZ, RZ, RZ ;  /* 0x000000ffff067224 */ /* 0x000fce00078e00ff */
.L_x_6:
[----:B0-----:R-:W0:Y:S01]  /*0470*/  LDCU.64 UR4, c[0x0][0x3a0] ;  /* 0x00007400ff0477ac */ /* 0x001e220008000a00 */
[----:B------:R-:W-:Y:S01]  /*0480*/  IMAD.SHL.U32 R11, R31, 0x8, RZ ;  /* 0x000000081f0b7824 */ /* 0x000fe200078e00ff */
[----:B------:R-:W-:Y:S02]  /*0490*/  R2UR UR6, R14 ;  /* 0x000000000e0672ca */ /* 0x000fe400000e0000 */
[----:B------:R-:W-:Y:S02]  /*04a0*/  R2UR UR7, R15 ;  /* 0x000000000f0772ca */ /* 0x000fe400000e0000 */
[----:B------:R-:W-:Y:S02]  /*04b0*/  SHF.L.U64.HI R5, R31, 0x3, R6 ;  /* 0x000000031f057819 */ /* 0x000fe40000010206 */
[----:B0-----:R-:W-:-:S04]  /*04c0*/  IADD3 R8, P0, PT, R11, UR4, RZ ;  /* 0x000000040b087c10 */ /* 0x001fc8000ff1e0ff */
[----:B------:R-:W-:-:S05]  /*04d0*/  IADD3.X R9, PT, PT, R5, UR5, RZ, P0, !PT ;  /* 0x0000000505097c10 */ /* 0x000fca00087fe4ff */
[----:B------:R-:W2:Y:S01]  /*04e0*/  LDG.E.64 R12, desc[UR6][R8.64] ;  /* 0x00000006080c7981 */ /* 0x000ea2000c1e1b00 */
[----:B------:R-:W-:Y:S02]  /*04f0*/  R2UR UR4, R14 ;  /* 0x000000000e0472ca */ /* 0x000fe400000e0000 */
[----:B------:R-:W-:Y:S02]  /*0500*/  R2UR UR5, R15 ;  /* 0x000000000f0572ca */ /* 0x000fe400000e0000 */
[----:B------:R-:W-:-:S05]  /*0510*/  IADD3 R10, P0, PT, R11, R20, RZ ;  /* 0x000000140b0a7210 */ /* 0x000fca0007f1e0ff */
[----:B------:R-:W-:-:S06]  /*0520*/  IMAD.X R11, R5, 0x1, R21, P0 ;  /* 0x00000001050b7824 */ /* 0x000fcc00000e0615 */
[----:B--2---:R0:W-:Y:S04]  /*0530*/  ST.E.64 desc[UR4][R10.64], R12 ;  /* 0x0000000c0a007985 */ /* 0x0041e8000c101b04 */
[----:B------:R-:W2:Y:S04]  /*0540*/  LDG.E.64 R24, desc[UR6][R8.64+0x8] ;  /* 0x0000080608187981 */ /* 0x000ea8000c1e1b00 */
[----:B--2---:R1:W-:Y:S04]  /*0550*/  ST.E.64 desc[UR4][R10.64+0x8], R24 ;  /* 0x000008180a007985 */ /* 0x0043e8000c101b04 */
[----:B------:R-:W2:Y:S04]  /*0560*/  LDG.E.64 R26, desc[UR6][R8.64+0x10] ;  /* 0x00001006081a7981 */ /* 0x000ea8000c1e1b00 */
[----:B--2---:R2:W-:Y:S04]  /*0570*/  ST.E.64 desc[UR4][R10.64+0x10], R26 ;  /* 0x0000101a0a007985 */ /* 0x0045e8000c101b04 */
[----:B------:R-:W3:Y:S04]  /*0580*/  LDG.E.64 R28, desc[UR6][R8.64+0x18] ;  /* 0x00001806081c7981 */ /* 0x000ee8000c1e1b00 */
[----:B---3--:R3:W-:Y:S04]  /*0590*/  ST.E.64 desc[UR4][R10.64+0x18], R28 ;  /* 0x0000181c0a007985 */ /* 0x0087e8000c101b04 */
[----:B0-----:R-:W4:Y:S04]  /*05a0*/  LDG.E.64 R12, desc[UR6][R8.64+0x20] ;  /* 0x00002006080c7981 */ /* 0x001f28000c1e1b00 */
[----:B----4-:R0:W-:Y:S04]  /*05b0*/  ST.E.64 desc[UR4][R10.64+0x20], R12 ;  /* 0x0000200c0a007985 */ /* 0x0101e8000c101b04 */
[----:B-1----:R-:W4:Y:S04]  /*05c0*/  LDG.E.64 R24, desc[UR6][R8.64+0x28] ;  /* 0x0000280608187981 */ /* 0x002f28000c1e1b00 */
[----:B----4-:R1:W-:Y:S04]  /*05d0*/  ST.E.64 desc[UR4][R10.64+0x28], R24 ;  /* 0x000028180a007985 */ /* 0x0103e8000c101b04 */
[----:B--2---:R-:W2:Y:S04]  /*05e0*/  LDG.E.64 R26, desc[UR6][R8.64+0x30] ;  /* 0x00003006081a7981 */ /* 0x004ea8000c1e1b00 */
[----:B--2---:R2:W-:Y:S04]  /*05f0*/  ST.E.64 desc[UR4][R10.64+0x30], R26 ;  /* 0x0000301a0a007985 */ /* 0x0045e8000c101b04 */
[----:B---3--:R-:W3:Y:S04]  /*0600*/  LDG.E.64 R28, desc[UR6][R8.64+0x38] ;  /* 0x00003806081c7981 */ /* 0x008ee8000c1e1b00 */
        /* <DEDUP_REMOVED lines=13> */
[----:B--2---:R-:W2:Y:S01]  /*06e0*/  LDG.E.64 R26, desc[UR6][R8.64+0x70] ;  /* 0x00007006081a7981 */ /* 0x004ea2000c1e1b00 */
[----:B------:R-:W-:-:S05]  /*06f0*/  IADD3 R31, P0, PT, R31, 0x10, RZ ;  /* 0x000000101f1f7810 */ /* 0x000fca0007f1e0ff */
[----:B------:R-:W-:Y:S01]  /*0700*/  IMAD.X R6, RZ, RZ, R6, P0 ;  /* 0x000000ffff067224 */ /* 0x000fe200000e0606 */
[----:B------:R-:W-:-:S04]  /*0710*/  ISETP.NE.U32.AND P0, PT, R31, R4, PT ;  /* 0x000000041f00720c */ /* 0x000fc80003f05070 */
[----:B------:R-:W-:Y:S01]  /*0720*/  ISETP.NE.AND.EX P0, PT, R6, R3, PT, P0 ;  /* 0x000000030600720c */ /* 0x000fe20003f05300 */
[----:B--2---:R0:W-:Y:S04]  /*0730*/  ST.E.64 desc[UR4][R10.64+0x70], R26 ;  /* 0x0000701a0a007985 */ /* 0x0041e8000c101b04 */
[----:B---3--:R-:W2:Y:S04]  /*0740*/  LDG.E.64 R28, desc[UR6][R8.64+0x78] ;  /* 0x00007806081c7981 */ /* 0x008ea8000c1e1b00 */
[----:B--2---:R0:W-:Y:S04]  /*0750*/  ST.E.64 desc[UR4][R10.64+0x78], R28 ;  /* 0x0000781c0a007985 */ /* 0x0041e8000c101b04 */
[----:B------:R-:W-:Y:S05]  /*0760*/  @P0 BRA `(.L_x_6) ;  /* 0xfffffffc00400947 */ /* 0x000fea000383ffff */
[----:B------:R-:W-:Y:S05]  /*0770*/  BSYNC.RECONVERGENT B0 ;  /* 0x0000000000007941 */ /* 0x000fea0003800200 */
.L_x_5:
[----:B------:R-:W-:Y:S05]  /*0780*/  @!P1 BRA `(.L_x_7) ;  /* 0x00000004006c9947 */ /* 0x000fea0003800000 */
[----:B------:R-:W-:-:S04]  /*0790*/  LOP3.LUT R5, R0, 0xf, RZ, 0xc0, !PT ;  /* 0x0000000f00057812 */ /* 0x000fc800078ec0ff */
[----:B------:R-:W-:-:S04]  /*07a0*/  IADD3 R5, P1, PT, R5, -0x1, RZ ;  /* 0xffffffff05057810 */ /* 0x000fc80007f3e0ff */
[----:B------:R-:W-:Y:S01]  /*07b0*/  ISETP.GE.U32.AND P0, PT, R5, 0x7, PT ;  /* 0x000000070500780c */ /* 0x000fe20003f06070 */
[----:B------:R-:W-:Y:S01]  /*07c0*/  IMAD.X R5, RZ, RZ, -0x1, P1 ;  /* 0xffffffffff057424 */ /* 0x000fe200008e06ff */
[----:B------:R-:W-:-:S04]  /*07d0*/  LOP3.LUT P1, RZ, R0, 0x7, RZ, 0xc0, !PT ;  /* 0x0000000700ff7812 */ /* 0x000fc8000782c0ff */
[----:B------:R-:W-:-:S13]  /*07e0*/  ISETP.GE.U32.AND.EX P0, PT, R5, RZ, PT, P0 ;  /* 0x000000ff0500720c */ /* 0x000fda0003f06100 */
[----:B------:R-:W-:Y:S05]  /*07f0*/  @!P0 BRA `(.L_x_8) ;  /* 0x0000000000748947 */ /* 0x000fea0003800000 */
[----:B------:R-:W1:Y:S01]  /*0800*/  LDCU.64 UR4, c[0x0][0x3a0] ;  /* 0x00007400ff0477ac */ /* 0x000e620008000a00 */
[----:B0-----:R-:W-:Y:S01]  /*0810*/  IMAD.SHL.U32 R13, R4, 0x8, RZ ;  /* 0x00000008040d7824 */ /* 0x001fe200078e00ff */
[----:B------:R-:W-:Y:S02]  /*0820*/  R2UR UR6, R14 ;  /* 0x000000000e0672ca */ /* 0x000fe400000e0000 */
[----:B------:R-:W-:Y:S02]  /*0830*/  R2UR UR7, R15 ;  /* 0x000000000f0772ca */ /* 0x000fe400000e0000 */
[----:B------:R-:W-:Y:S02]  /*0840*/  SHF.L.U64.HI R5, R4, 0x3, R3 ;  /* 0x0000000304057819 */ /* 0x000fe40000010203 */
[----:B-1----:R-:W-:-:S04]  /*0850*/  IADD3 R8, P0, PT, R13, UR4, RZ ;  /* 0x000000040d087c10 */ /* 0x002fc8000ff1e0ff */
        /* <DEDUP_REMOVED lines=15> */
[----:B-1----:R-:W5:Y:S04]  /*0950*/  LDG.E.64 R24, desc[UR6][R8.64+0x28] ;  /* 0x0000280608187981 */ /* 0x002f68000c1e1b00 */
[----:B-----5:R4:W-:Y:S04]  /*0960*/  ST.E.64 desc[UR4][R12.64+0x28], R24 ;  /* 0x000028180c007985 */ /* 0x0209e8000c101b04 */
[----:B--2---:R-:W2:Y:S04]  /*0970*/  LDG.E.64 R26, desc[UR6][R8.64+0x30] ;  /* 0x00003006081a7981 */ /* 0x004ea8000c1e1b00 */
[----:B--2---:R4:W-:Y:S04]  /*0980*/  ST.E.64 desc[UR4][R12.64+0x30], R26 ;  /* 0x0000301a0c007985 */ /* 0x0049e8000c101b04 */
[----:B---3--:R-:W2:Y:S01]  /*0990*/  LDG.E.64 R28, desc[UR6][R8.64+0x38] ;  /* 0x00003806081c7981 */ /* 0x008ea2000c1e1b00 */
[----:B------:R-:W-:-:S05]  /*09a0*/  IADD3 R4, P0, PT, R4, 0x8, RZ ;  /* 0x0000000804047810 */ /* 0x000fca0007f1e0ff */
[----:B------:R-:W-:Y:S01]  /*09b0*/  IMAD.X R3, RZ, RZ, R3, P0 ;  /* 0x000000ffff037224 */ /* 0x000fe200000e0603 */
[----:B--2---:R4:W-:Y:S07]  /*09c0*/  ST.E.64 desc[UR4][R12.64+0x38], R28 ;  /* 0x0000381c0c007985 */ /* 0x0049ee000c101b04 */
.L_x_8:
[----:B------:R-:W-:Y:S04]  /*09d0*/  BSSY.RECONVERGENT B0, `(.L_x_7) ;  /* 0x0000036000007945 */ /* 0x000fe80003800200 */
        /* <DEDUP_REMOVED lines=9> */
[----:B0---4-:R-:W-:Y:S01]  /*0a70*/  IMAD.SHL.U32 R29, R4, 0x8, RZ ;  /* 0x00000008041d7824 */ /* 0x011fe200078e00ff */
        /* <DEDUP_REMOVED lines=15> */
[----:B------:R-:W2:Y:S01]  /*0b70*/  LDG.E.64 R24, desc[UR6][R26.64+0x18] ;  /* 0x000018061a187981 */ /* 0x000ea2000c1e1b00 */
[----:B------:R-:W-:-:S05]  /*0b80*/  IADD3 R4, P0, PT, R4, 0x4, RZ ;  /* 0x0000000404047810 */ /* 0x000fca0007f1e0ff */
[----:B------:R-:W-:Y:S01]  /*0b90*/  IMAD.X R3, RZ, RZ, R3, P0 ;  /* 0x000000ffff037224 */ /* 0x000fe200000e0603 */
[----:B--2---:R1:W-:Y:S07]  /*0ba0*/  ST.E.64 desc[UR4][R28.64+0x18], R24 ;  /* 0x000018181c007985 */ /* 0x0043ee000c101b04 */
.L_x_10:
[----:B------:R-:W-:Y:S05]  /*0bb0*/  @!P1 BRA `(.L_x_9) ;  /* 0x00000000005c9947 */ /* 0x000fea0003800000 */
[----:B01--4-:R-:W-:Y:S01]  /*0bc0*/  LOP3.LUT R13, R0, 0x3, RZ, 0xc0, !PT ;  /* 0x00000003000d7812 */ /* 0x013fe200078ec0ff */
[----:B------:R-:W-:Y:S02]  /*0bd0*/  IMAD.MOV.U32 R6, RZ, RZ, RZ ;  /* 0x000000ffff067224 */ /* 0x000fe400078e00ff */
[----:B------:R-:W-:-:S07]  /*0be0*/  IMAD.MOV.U32 R12, RZ, RZ, RZ ;  /* 0x000000ffff0c7224 */ /* 0x000fce00078e00ff */
.L_x_11:
[----:B------:R-:W0:Y:S01]  /*0bf0*/  LDCU.64 UR4, c[0x0][0x3a0] ;  /* 0x00007400ff0477ac */ /* 0x000e220008000a00 */
[----:B--2---:R-:W-:Y:S01]  /*0c00*/  IMAD.SHL.U32 R11, R4, 0x8, RZ ;  /* 0x00000008040b7824 */ /* 0x004fe200078e00ff */
[----:B------:R-:W-:Y:S02]  /*0c10*/  R2UR UR6, R14 ;  /* 0x000000000e0672ca */ /* 0x000fe400000e0000 */
[----:B------:R-:W-:Y:S02]  /*0c20*/  R2UR UR7, R15 ;  /* 0x000000000f0772ca */ /* 0x000fe400000e0000 */
[----:B------:R-:W-:Y:S02]  /*0c30*/  SHF.L.U64.HI R5, R4, 0x3, R3 ;  /* 0x0000000304057819 */ /* 0x000fe40000010203 */
[----:B0-----:R-:W-:-:S04]  /*0c40*/  IADD3 R8, P0, PT, R11, UR4, RZ ;  /* 0x000000040b087c10 */ /* 0x001fc8000ff1e0ff */
[----:B------:R-:W-:-:S06]  /*0c50*/  IADD3.X R9, PT, PT, R5, UR5, RZ, P0, !PT ;  /* 0x0000000505097c10 */ /* 0x000fcc00087fe4ff */
[----:B------:R-:W2:Y:S01]  /*0c60*/  LDG.E.64 R8, desc[UR6][R8.64] ;  /* 0x0000000608087981 */ /* 0x000ea2000c1e1b00 */
[----:B------:R-:W-:Y:S02]  /*0c70*/  IADD3 R10, P0, PT, R11, R20, RZ ;  /* 0x000000140b0a7210 */ /* 0x000fe40007f1e0ff */
[----:B------:R-:W-:Y:S02]  /*0c80*/  R2UR UR4, R14 ;  /* 0x000000000e0472ca */ /* 0x000fe400000e0000 */
[----:B------:R-:W-:Y:S01]  /*0c90*/  R2UR UR5, R15 ;  /* 0x000000000f0572ca */ /* 0x000fe200000e0000 */
[----:B------:R-:W-:Y:S01]  /*0ca0*/  IMAD.X R11, R5, 0x1, R21, P0 ;  /* 0x00000001050b7824 */ /* 0x000fe200000e0615 */
[----:B------:R-:W-:Y:S02]  /*0cb0*/  IADD3 R6, P0, PT, R6, 0x1, RZ ;  /* 0x0000000106067810 */ /* 0x000fe40007f1e0ff */
[----:B------:R-:W-:-:S03]  /*0cc0*/  IADD3 R4, P1, PT, R4, 0x1, RZ ;  /* 0x0000000104047810 */ /* 0x000fc60007f3e0ff */
[----:B------:R-:W-:Y:S01]  /*0cd0*/  IMAD.X R12, RZ, RZ, R12, P0 ;  /* 0x000000ffff0c7224 */ /* 0x000fe200000e060c */
[----:B------:R-:W-:Y:S01]  /*0ce0*/  ISETP.NE.U32.AND P0, PT, R6, R13, PT ;  /* 0x0000000d0600720c */ /* 0x000fe20003f05070 */
[----:B------:R-:W-:-:S03]  /*0cf0*/  IMAD.X R3, RZ, RZ, R3, P1 ;  /* 0x000000ffff037224 */ /* 0x000fc600008e0603 */
[----:B------:R-:W-:Y:S01]  /*0d00*/  ISETP.NE.AND.EX P0, PT, R12, RZ, PT, P0 ;  /* 0x000000ff0c00720c */ /* 0x000fe20003f05300 */
[----:B--2---:R2:W-:-:S12]  /*0d10*/  ST.E.64 desc[UR4][R10.64], R8 ;  /* 0x000000080a007985 */ /* 0x0045d8000c101b04 */
[----:B------:R-:W-:Y:S05]  /*0d20*/  @P0 BRA `(.L_x_11) ;  /* 0xfffffffc00b00947 */ /* 0x000fea000383ffff */
.L_x_9:
[----:B------:R-:W-:Y:S05]  /*0d30*/  BSYNC.RECONVERGENT B0 ;  /* 0x0000000000007941 */ /* 0x000fea0003800200 */
.L_x_7:
[----:B------:R-:W-:Y:S01]  /*0d40*/  IADD3 R0, P1, PT, R0, 0x1, RZ ;  /* 0x0000000100007810 */ /* 0x000fe20007f3e0ff */
[----:B------:R-:W-:Y:S02]  /*0d50*/  IMAD.MOV.U32 R31, RZ, RZ, 0x1 ;  /* 0x00000001ff1f7424 */ /* 0x000fe400078e00ff */
[----:B------:R-:W-:Y:S01]  /*0d60*/  IMAD.MOV.U32 R32, RZ, RZ, RZ ;  /* 0x000000ffff207224 */ /* 0x000fe200078e00ff */
[----:B------:R-:W-:Y:S01]  /*0d70*/  ISETP.GT.U32.AND P0, PT, R0, 0x2, PT ;  /* 0x000000020000780c */ /* 0x000fe20003f04070 */
[----:B01--4-:R-:W-:Y:S02]  /*0d80*/  IMAD.X R13, RZ, RZ, R7, P1 ;  /* 0x000000ffff0d7224 */ /* 0x013fe400008e0607 */
[----:B------:R-:W-:-:S03]  /*0d90*/  IMAD.MOV.U32 R3, RZ, RZ, RZ ;  /* 0x000000ffff037224 */ /* 0x000fc600078e00ff */
[----:B------:R-:W-:-:S04]  /*0da0*/  ISETP.GT.U32.AND.EX P0, PT, R13, RZ, PT, P0 ;  /* 0x000000ff0d00720c */ /* 0x000fc80003f04100 */
[----:B------:R-:W-:Y:S02]  /*0db0*/  SEL R6, R0, 0x2, P0 ;  /* 0x0000000200067807 */ /* 0x000fe40000000000 */
[----:B------:R-:W-:Y:S02]  /*0dc0*/  SEL R13, R13, RZ, P0 ;  /* 0x000000ff0d0d7207 */ /* 0x000fe40000000000 */
[----:B------:R-:W-:-:S04]  /*0dd0*/  IADD3 R0, P1, PT, R6, -0x2, RZ ;  /* 0xfffffffe06007810 */ /* 0x000fc80007f3e0ff */
[----:B------:R-:W-:Y:S02]  /*0de0*/  ISETP.GE.U32.AND P0, PT, R0, 0x7, PT ;  /* 0x000000070000780c */ /* 0x000fe40003f06070 */
[C---:B------:R-:W-:Y:S02]  /*0df0*/  IADD3.X R0, PT, PT, R13.reuse, -0x1, RZ, P1, !PT ;  /* 0xffffffff0d007810 */ /* 0x040fe40000ffe4ff */
[----:B------:R-:W-:Y:S02]  /*0e00*/  IADD3 R6, P1, PT, R6, -0x1, RZ ;  /* 0xffffffff06067810 */ /* 0x000fe40007f3e0ff */
[----:B------:R-:W-:Y:S01]  /*0e10*/  ISETP.GE.U32.AND.EX P0, PT, R0, RZ, PT, P0 ;  /* 0x000000ff0000720c */ /* 0x000fe20003f06100 */
[----:B------:R-:W-:Y:S01]  /*0e20*/  IMAD.MOV.U32 R0, RZ, RZ, R2 ;  /* 0x000000ffff007224 */ /* 0x000fe200078e0002 */
[----:B------:R-:W-:Y:S02]  /*0e30*/  IADD3.X R13, PT, PT, R13, -0x1, RZ, P1, !PT ;  /* 0xffffffff0d0d7810 */ /* 0x000fe40000ffe4ff */
[----:B------:R-:W-:-:S09]  /*0e40*/  LOP3.LUT R30, R6, 0x7, RZ, 0xc0, !PT ;  /* 0x00000007061e7812 */ /* 0x000fd200078ec0ff */
[----:B------:R-:W-:Y:S05]  /*0e50*/  @!P0 BRA `(.L_x_12) ;  /* 0x00000024002c8947 */ /* 0x000fea0003800000 */
[----:B------:R-:W-:Y:S01]  /*0e60*/  BSSY.RECONVERGENT B0, `(.L_x_12) ;  /* 0x000024a000007945 */ /* 0x000fe20003800200 */
[----:B------:R-:W-:Y:S02]  /*0e70*/  IMAD.MOV.U32 R31, RZ, RZ, 0x1 ;  /* 0x00000001ff1f7424 */ /* 0x000fe400078e00ff */
[----:B------:R-:W-:Y:S02]  /*0e80*/  IMAD.MOV.U32 R32, RZ, RZ, RZ ;  /* 0x000000ffff207224 */ /* 0x000fe400078e00ff */
[----:B------:R-:W-:Y:S02]  /*0e90*/  IMAD.MOV.U32 R0, RZ, RZ, R2 ;  /* 0x000000ffff007224 */ /* 0x000fe400078e0002 */
[----:B------:R-:W-:-:S07]  /*0ea0*/  IMAD.MOV.U32 R3, RZ, RZ, RZ ;  /* 0x000000ffff037224 */ /* 0x000fce00078e00ff */
.L_x_61:
[----:B------:R-:W-:Y:S02]  /*0eb0*/  R2UR UR4, R14 ;  /* 0x000000000e0472ca */ /* 0x000fe400000e0000 */
[----:B------:R-:W-:Y:S02]  /*0ec0*/  R2UR UR5, R15 ;  /* 0x000000000f0572ca */ /* 0x000fe400000e0000 */
[----:B------:R-:W-:-:S04]  /*0ed0*/  LEA R24, P0, R31, R20, 0x3 ;  /* 0x000000141f187211 */ /* 0x000fc800078018ff */
[----:B------:R-:W-:-:S07]  /*0ee0*/  LEA.HI.X R25, R31, R21, R32, 0x3, P0 ;  /* 0x000000151f197211 */ /* 0x000fce00000f1c20 */
[----:B------:R-:W2:Y:S01]  /*0ef0*/  LD.E.64 R4, desc[UR4][R24.64+-0x8] ;  /* 0xfffff80418047980 */ /* 0x000ea2000c101b00 */
[----:B------:R-:W-:Y:S01]  /*0f00*/  BSSY.RECONVERGENT B1, `(.L_x_13) ;  /* 0x000001d000017945 */ /* 0x000fe20003800200 */
[----:B--2---:R-:W-:-:S05]  /*0f10*/  IADD3 R10, P0, PT, R4, 0x1, RZ ;  /* 0x00000001040a7810 */ /* 0x004fca0007f1e0ff */
[----:B------:R-:W-:-:S05]  /*0f20*/  IMAD.X R5, RZ, RZ, R5, P0 ;  /* 0x000000ffff057224 */ /* 0x000fca00000e0605 */
[----:B------:R-:W-:-:S04]  /*0f30*/  LOP3.LUT R4, R3, R5, RZ, 0xfc, !PT ;  /* 0x0000000503047212 */ /* 0x000fc800078efcff */
[----:B------:R-:W-:-:S13]  /*0f40*/  ISETP.NE.U32.AND P0, PT, R4, RZ, PT ;  /* 0x000000ff0400720c */ /* 0x000fda0003f05070 */
[----:B------:R-:W-:Y:S05]  /*0f50*/  @P0 BRA `(.L_x_14) ;  /* 0x00000000004c0947 */ /* 0x000fea0003800000 */
[----:B------:R-:W0:Y:S01]  /*0f60*/  I2F.U32.RP R8, R10 ;  /* 0x0000000a00087306 */ /* 0x000e220000209000 */
[----:B------:R-:W-:-:S07]  /*0f70*/  ISETP.NE.U32.AND P1, PT, R10, RZ, PT ;  /* 0x000000ff0a00720c */ /* 0x000fce0003f25070 */
[----:B0-----:R-:W0:Y:S02]  /*0f80*/  MUFU.RCP R8, R8 ;  /* 0x0000000800087308 */ /* 0x001e240000001000 */
[----:B0-----:R-:W-:-:S06]  /*0f90*/  VIADD R4, R8, 0xffffffe ;  /* 0x0ffffffe08047836 */ /* 0x001fcc0000000000 */
[----:B------:R0:W1:Y:S02]  /*0fa0*/  F2I.FTZ.U32.TRUNC.NTZ R5, R4 ;  /* 0x0000000400057305 */ /* 0x000064000021f000 */
[----:B0-----:R-:W-:Y:S02]  /*0fb0*/  IMAD.MOV.U32 R4, RZ, RZ, RZ ;  /* 0x000000ffff047224 */ /* 0x001fe400078e00ff */
[----:B-1----:R-:W-:-:S04]  /*0fc0*/  IMAD.MOV R9, RZ, RZ, -R5 ;  /* 0x000000ffff097224 */ /* 0x002fc800078e0a05 */
[----:B------:R-:W-:-:S04]  /*0fd0*/  IMAD R9, R9, R10, RZ ;  /* 0x0000000a09097224 */ /* 0x000fc800078e02ff */
[----:B------:R-:W-:-:S06]  /*0fe0*/  IMAD.HI.U32 R5, R5, R9, R4 ;  /* 0x0000000905057227 */ /* 0x000fcc00078e0004 */
[----:B------:R-:W-:-:S04]  /*0ff0*/  IMAD.HI.U32 R5, R5, R0, RZ ;  /* 0x0000000005057227 */ /* 0x000fc800078e00ff */
[----:B------:R-:W-:-:S04]  /*1000*/  IMAD.MOV R5, RZ, RZ, -R5 ;  /* 0x000000ffff057224 */ /* 0x000fc800078e0a05 */
[----:B------:R-:W-:-:S05]  /*1010*/  IMAD R5, R10, R5, R0 ;  /* 0x000000050a057224 */ /* 0x000fca00078e0200 */
[----:B------:R-:W-:-:S13]  /*1020*/  ISETP.GE.U32.AND P0, PT, R5, R10, PT ;  /* 0x0000000a0500720c */ /* 0x000fda0003f06070 */
[----:B------:R-:W-:-:S05]  /*1030*/  @P0 IMAD.IADD R5, R5, 0x1, -R10 ;  /* 0x0000000105050824 */ /* 0x000fca00078e0a0a */
[----:B------:R-:W-:-:S13]  /*1040*/  ISETP.GE.U32.AND P0, PT, R5, R10, PT ;  /* 0x0000000a0500720c */ /* 0x000fda0003f06070 */
[----:B------:R-:W-:Y:S01]  /*1050*/  @P0 IMAD.IADD R5, R5, 0x1, -R10 ;  /* 0x0000000105050824 */ /* 0x000fe200078e0a0a */
[----:B------:R-:W-:-:S05]  /*1060*/  @!P1 LOP3.LUT R5, RZ, R10, RZ, 0x33, !PT ;  /* 0x0000000aff059212 */ /* 0x000fca00078e33ff */
[----:B------:R-:W-:Y:S01]  /*1070*/  IMAD.MOV.U32 R9, RZ, RZ, R5 ;  /* 0x000000ffff097224 */ /* 0x000fe200078e0005 */
[----:B------:R-:W-:Y:S06]  /*1080*/  BRA `(.L_x_15) ;  /* 0x0000000000107947 */ /* 0x000fec0003800000 */
.L_x_14:
[----:B------:R-:W-:Y:S01]  /*1090*/  IMAD.MOV.U32 R4, RZ, RZ, R10 ;  /* 0x000000ffff047224 */ /* 0x000fe200078e000a */
[----:B------:R-:W-:-:S07]  /*10a0*/  MOV R8, 0x10c0 ;  /* 0x000010c000087802 */ /* 0x000fce0000000f00 */
[----:B------:R-:W-:Y:S05]  /*10b0*/  CALL.REL.NOINC `($__internal_2_$__cuda_sm20_rem_u64) ;  /* 0x0000008000047944 */ /* 0x000fea0003c00000 */
[----:B------:R-:W-:-:S07]  /*10c0*/  IMAD.MOV.U32 R9, RZ, RZ, R4 ;  /* 0x000000ffff097224 */ /* 0x000fce00078e0004 */
.L_x_15:
[----:B------:R-:W-:Y:S05]  /*10d0*/  BSYNC.RECONVERGENT B1 ;  /* 0x0000000000017941 */ /* 0x000fea0003800200 */
.L_x_13:
[C---:B------:R-:W-:Y:S02]  /*10e0*/  R2UR UR4, R14.reuse ;  /* 0x000000000e0472ca */ /* 0x040fe400000e0000 */
[C---:B------:R-:W-:Y:S02]  /*10f0*/  R2UR UR5, R15.reuse ;  /* 0x000000000f0572ca */ /* 0x040fe400000e0000 */
[----:B------:R-:W-:Y:S02]  /*1100*/  R2UR UR6, R14 ;  /* 0x000000000e0672ca */ /* 0x000fe400000e0000 */
[----:B------:R-:W-:Y:S02]  /*1110*/  R2UR UR7, R15 ;  /* 0x000000000f0772ca */ /* 0x000fe400000e0000 */
[----:B------:R-:W-:-:S04]  /*1120*/  LEA R26, P0, R31, R16, 0x2 ;  /* 0x000000101f1a7211 */ /* 0x000fc800078010ff */
[----:B------:R-:W-:-:S05]  /*1130*/  LEA.HI.X R27, R31, R17, R32, 0x2, P0 ;  /* 0x000000111f1b7211 */ /* 0x000fca00000f1420 */
[----:B------:R0:W-:Y:S04]  /*1140*/  ST.E desc[UR4][R26.64+-0x4], R9 ;  /* 0xfffffc091a007985 */ /* 0x0001e8000c101904 */
[----:B------:R-:W2:Y:S01]  /*1150*/  LD.E.64 R4, desc[UR6][R24.64+-0x8] ;  /* 0xfffff80618047980 */ /* 0x000ea2000c101b00 */
[----:B------:R-:W-:Y:S01]  /*1160*/  BSSY.RECONVERGENT B1, `(.L_x_16) ;  /* 0x000001f000017945 */ /* 0x000fe20003800200 */
[----:B--2---:R-:W-:-:S05]  /*1170*/  IADD3 R8, P0, PT, R4, 0x1, RZ ;  /* 0x0000000104087810 */ /* 0x004fca0007f1e0ff */
[----:B------:R-:W-:-:S05]  /*1180*/  IMAD.X R10, RZ, RZ, R5, P0 ;  /* 0x000000ffff0a7224 */ /* 0x000fca00000e0605 */
[----:B------:R-:W-:-:S04]  /*1190*/  LOP3.LUT R4, R3, R10, RZ, 0xfc, !PT ;  /* 0x0000000a03047212 */ /* 0x000fc800078efcff */
[----:B------:R-:W-:-:S13]  /*11a0*/  ISETP.NE.U32.AND P0, PT, R4, RZ, PT ;  /* 0x000000ff0400720c */ /* 0x000fda0003f05070 */
[----:B0-----:R-:W-:Y:S05]  /*11b0*/  @P0 BRA `(.L_x_17) ;  /* 0x0000000000500947 */ /* 0x001fea0003800000 */
[----:B------:R-:W0:Y:S01]  /*11c0*/  I2F.U32.RP R3, R8 ;  /* 0x0000000800037306 */ /* 0x000e220000209000 */
[----:B------:R-:W-:Y:S01]  /*11d0*/  ISETP.NE.U32.AND P2, PT, R8, RZ, PT ;  /* 0x000000ff0800720c */ /* 0x000fe20003f45070 */
[----:B------:R-:W-:-:S06]  /*11e0*/  IMAD.MOV.U32 R29, RZ, RZ, RZ ;  /* 0x000000ffff1d7224 */ /* 0x000fcc00078e00ff */
        /* <DEDUP_REMOVED lines=11> */
[----:B------:R-:W-:Y:S02]  /*12a0*/  @P0 IMAD.IADD R0, R0, 0x1, -R8 ;  /* 0x0000000100000824 */ /* 0x000fe400078e0a08 */
[----:B------:R-:W-:-:S03]  /*12b0*/  @P0 VIADD R28, R28, 0x1 ;  /* 0x000000011c1c0836 */ /* 0x000fc60000000000 */
[----:B------:R-:W-:-:S13]  /*12c0*/  ISETP.GE.U32.AND P1, PT, R0, R8, PT ;  /* 0x000000080000720c */ /* 0x000fda0003f26070 */
[----:B------:R-:W-:Y:S01]  /*12d0*/  @P1 VIADD R28, R28, 0x1 ;  /* 0x000000011c1c1836 */ /* 0x000fe20000000000 */
[----:B------:R-:W-:Y:S01]  /*12e0*/  @!P2 LOP3.LUT R28, RZ, R8, RZ, 0x33, !PT ;  /* 0x00000008ff1ca212 */ /* 0x000fe200078e33ff */
[----:B------:R-:W-:Y:S06]  /*12f0*/  BRA `(.L_x_18) ;  /* 0x0000000000147947 */ /* 0x000fec0003800000 */
.L_x_17:
[----:B------:R-:W-:Y:S01]  /*1300*/  IMAD.MOV.U32 R28, RZ, RZ, R0 ;  /* 0x000000ffff1c7224 */ /* 0x000fe200078e0000 */
[----:B------:R-:W-:Y:S01]  /*1310*/  MOV R0, 0x1350 ;  /* 0x0000135000007802 */ /* 0x000fe20000000f00 */
[----:B------:R-:W-:Y:S02]  /*1320*/  IMAD.MOV.U32 R29, RZ, RZ, R3 ;  /* 0x000000ffff1d7224 */ /* 0x000fe400078e0003 */
[----:B------:R-:W-:-:S07]  /*1330*/  IMAD.MOV.U32 R3, RZ, RZ, R10 ;  /* 0x000000ffff037224 */ /* 0x000fce00078e000a */
[----:B------:R-:W-:Y:S05]  /*1340*/  CALL.REL.NOINC `($__internal_1_$__cuda_sm20_div_u64) ;  /* 0x00000078004c7944 */ /* 0x000fea0003c00000 */
.L_x_18:
[----:B------:R-:W-:Y:S05]  /*1350*/  BSYNC.RECONVERGENT B1 ;  /* 0x0000000000017941 */ /* 0x000fea0003800200 */
.L_x_16:
[----:B------:R-:W-:Y:S02]  /*1360*/  R2UR UR4, R14 ;  /* 0x000000000e0472ca */ /* 0x000fe400000e0000 */
[----:B------:R-:W-:-:S13]  /*1370*/  R2UR UR5, R15 ;  /* 0x000000000f0572ca */ /* 0x000fda00000e0000 */
        /* <DEDUP_REMOVED lines=23> */
[----:B------:R-:W-:Y:S01]  /*14f0*/  @!P1 LOP3.LUT R3, RZ, R8, RZ, 0x33, !PT ;  /* 0x00000008ff039212 */ /* 0x000fe200078e33ff */
[----:B------:R-:W-:Y:S06]  /*1500*/  BRA `(.L_x_21) ;  /* 0x0000000000187947 */ /* 0x000fec0003800000 */
.L_x_20:
[----:B------:R-:W-:Y:S01]  /*1510*/  IMAD.MOV.U32 R4, RZ, RZ, R8 ;  /* 0x000000ffff047224 */ /* 0x000fe200078e0008 */
[----:B------:R-:W-:Y:S01]  /*1520*/  MOV R8, 0x1560 ;  /* 0x0000156000087802 */ /* 0x000fe20000000f00 */
[----:B------:R-:W-:Y:S02]  /*1530*/  IMAD.MOV.U32 R0, RZ, RZ, R28 ;  /* 0x000000ffff007224 */ /* 0x000fe400078e001c */
[----:B------:R-:W-:-:S07]  /*1540*/  IMAD.MOV.U32 R3, RZ, RZ, R29 ;  /* 0x000000ffff037224 */ /* 0x000fce00078e001d */
[----:B------:R-:W-:Y:S05]  /*1550*/  CALL.REL.NOINC `($__internal_2_$__cuda_sm20_rem_u64) ;  /* 0x0000007800dc7944 */ /* 0x000fea0003c00000 */
[----:B------:R-:W-:-:S07]  /*1560*/  IMAD.MOV.U32 R3, RZ, RZ, R4 ;  /* 0x000000ffff037224 */ /* 0x000fce00078e0004 */
.L_x_21:
[----:B------:R-:W-:Y:S05]  /*1570*/  BSYNC.RECONVERGENT B1 ;  /* 0x0000000000017941 */ /* 0x000fea0003800200 */
.L_x_19:
[C---:B------:R-:W-:Y:S02]  /*1580*/  R2UR UR4, R14.reuse ;  /* 0x000000000e0472ca */ /* 0x040fe400000e0000 */
[C---:B------:R-:W-:Y:S02]  /*1590*/  R2UR UR5, R15.reuse ;  /* 0x000000000f0572ca */ /* 0x040fe400000e0000 */
[----:B------:R-:W-:Y:S02]  /*15a0*/  R2UR UR6, R14 ;  /* 0x000000000e0672ca */ /* 0x000fe400000e0000 */
[----:B------:R-:W-:-:S09]  /*15b0*/  R2UR UR7, R15 ;  /* 0x000000000f0772ca */ /* 0x000fd200000e0000 */
        /* <DEDUP_REMOVED lines=26> */
[----:B------:R-:W-:-:S05]  /*1760*/  @!P2 LOP3.LUT R5, RZ, R8, RZ, 0x33, !PT ;  /* 0x00000008ff05a212 */ /* 0x000fca00078e33ff */
[----:B------:R-:W-:Y:S01]  /*1770*/  IMAD.MOV.U32 R28, RZ, RZ, R5 ;  /* 0x000000ffff1c7224 */ /* 0x000fe200078e0005 */
[----:B------:R-:W-:Y:S06]  /*1780*/  BRA `(.L_x_24) ;  /* 0x00000000000c7947 */ /* 0x000fec0003800000 */
.L_x_23:
[----:B------:R-:W-:Y:S01]  /*1790*/  IMAD.MOV.U32 R3, RZ, RZ, R5 ;  /* 0x000000ffff037224 */ /* 0x000fe200078e0005 */
[----:B------:R-:W-:-:S07]  /*17a0*/  MOV R0, 0x17c0 ;  /* 0x000017c000007802 */ /* 0x000fce0000000f00 */
[----:B------:R-:W-:Y:S05]  /*17b0*/  CALL.REL.NOINC `($__internal_1_$__cuda_sm20_div_u64) ;  /* 0x0000007400307944 */ /* 0x000fea0003c00000 */
.L_x_24:
[----:B------:R-:W-:Y:S05]  /*17c0*/  BSYNC.RECONVERGENT B1 ;  /* 0x0000000000017941 */ /* 0x000fea0003800200 */
.L_x_22:
        /* <DEDUP_REMOVED lines=27> */
.L_x_26:
[----:B------:R-:W-:Y:S01]  /*1980*/  IMAD.MOV.U32 R4, RZ, RZ, R8 ;  /* 0x000000ffff047224 */ /* 0x000fe200078e0008 */
[----:B------:R-:W-:Y:S01]  /*1990*/  MOV R8, 0x19d0 ;  /* 0x000019d000087802 */ /* 0x000fe20000000f00 */
[----:B------:R-:W-:Y:S02]  /*19a0*/  IMAD.MOV.U32 R0, RZ, RZ, R28 ;  /* 0x000000ffff007224 */ /* 0x000fe400078e001c */
[----:B------:R-:W-:-:S07]  /*19b0*/  IMAD.MOV.U32 R3, RZ, RZ, R29 ;  /* 0x000000ffff037224 */ /* 0x000fce00078e001d */
[----:B------:R-:W-:Y:S05]  /*19c0*/  CALL.REL.NOINC `($__internal_2_$__cuda_sm20_rem_u64) ;  /* 0x0000007400c07944 */ /* 0x000fea0003c00000 */
[----:B------:R-:W-:-:S07]  /*19d0*/  IMAD.MOV.U32 R3, RZ, RZ, R4 ;  /* 0x000000ffff037224 */ /* 0x000fce00078e0004 */
.L_x_27:
[----:B------:R-:W-:Y:S05]  /*19e0*/  BSYNC.RECONVERGENT B1 ;  /* 0x0000000000017941 */ /* 0x000fea0003800200 */
.L_x_25:
        /* <DEDUP_REMOVED lines=33> */
.L_x_29:
[----:B------:R-:W-:Y:S01]  /*1c00*/  IMAD.MOV.U32 R3, RZ, RZ, R5 ;  /* 0x000000ffff037224 */ /* 0x000fe200078e0005 */
[----:B------:R-:W-:-:S07]  /*1c10*/  MOV R0, 0x1c30 ;  /* 0x00001c3000007802 */ /* 0x000fce0000000f00 */
[----:B------:R-:W-:Y:S05]  /*1c20*/  CALL.REL.NOINC `($__internal_1_$__cuda_sm20_div_u64) ;  /* 0x0000007000147944 */ /* 0x000fea0003c00000 */
.L_x_30:
[----:B------:R-:W-:Y:S05]  /*1c30*/  BSYNC.RECONVERGENT B1 ;  /* 0x0000000000017941 */ /* 0x000fea0003800200 */
.L_x_28:
        /* <DEDUP_REMOVED lines=27> */
.L_x_32:
[----:B------:R-:W-:Y:S01]  /*1df0*/  IMAD.MOV.U32 R4, RZ, RZ, R8 ;  /* 0x000000ffff047224 */ /* 0x000fe200078e0008 */
[----:B------:R-:W-:Y:S01]  /*1e00*/  MOV R8, 0x1e40 ;  /* 0x00001e4000087802 */ /* 0x000fe20000000f00 */
[----:B------:R-:W-:Y:S02]  /*1e10*/  IMAD.MOV.U32 R0, RZ, RZ, R28 ;  /* 0x000000ffff007224 */ /* 0x000fe400078e001c */
[----:B------:R-:W-:-:S07]  /*1e20*/  IMAD.MOV.U32 R3, RZ, RZ, R29 ;  /* 0x000000ffff037224 */ /* 0x000fce00078e001d */
[----:B------:R-:W-:Y:S05]  /*1e30*/  CALL.REL.NOINC `($__internal_2_$__cuda_sm20_rem_u64) ;  /* 0x0000007000a47944 */ /* 0x000fea0003c00000 */
[----:B------:R-:W-:-:S07]  /*1e40*/  IMAD.MOV.U32 R3, RZ, RZ, R4 ;  /* 0x000000ffff037224 */ /* 0x000fce00078e0004 */
.L_x_33:
[----:B------:R-:W-:Y:S05]  /*1e50*/  BSYNC.RECONVERGENT B1 ;  /* 0x0000000000017941 */ /* 0x000fea0003800200 */
.L_x_31:
        /* <DEDUP_REMOVED lines=33> */
.L_x_35:
[----:B------:R-:W-:Y:S01]  /*2070*/  IMAD.MOV.U32 R3, RZ, RZ, R5 ;  /* 0x000000ffff037224 */ /* 0x000fe200078e0005 */
[----:B------:R-:W-:-:S07]  /*2080*/  MOV R0, 0x20a0 ;  /* 0x000020a000007802 */ /* 0x000fce0000000f00 */
[----:B------:R-:W-:Y:S05]  /*2090*/  CALL.REL.NOINC `($__internal_1_$__cuda_sm20_div_u64) ;  /* 0x0000006800f87944 */ /* 0x000fea0003c00000 */
.L_x_36:
[----:B------:R-:W-:Y:S05]  /*20a0*/  BSYNC.RECONVERGENT B1 ;  /* 0x0000000000017941 */ /* 0x000fea0003800200 */
.L_x_34:
        /* <DEDUP_REMOVED lines=27> */
.L_x_38:
[----:B------:R-:W-:Y:S01]  /*2260*/  IMAD.MOV.U32 R4, RZ, RZ, R8 ;  /* 0x000000ffff047224 */ /* 0x000fe200078e0008 */
[----:B------:R-:W-:Y:S01]  /*2270*/  MOV R8, 0x22b0 ;  /* 0x000022b000087802 */ /* 0x000fe20000000f00 */
[----:B------:R-:W-:Y:S02]  /*2280*/  IMAD.MOV.U32 R0, RZ, RZ, R28 ;  /* 0x000000ffff007224 */ /* 0x000fe400078e001c */
[----:B------:R-:W-:-:S07]  /*2290*/  IMAD.MOV.U32 R3, RZ, RZ, R29 ;  /* 0x000000ffff037224 */ /* 0x000fce00078e001d */
[----:B------:R-:W-:Y:S05]  /*22a0*/  CALL.REL.NOINC `($__internal_2_$__cuda_sm20_rem_u64) ;  /* 0x0000006c00887944 */ /* 0x000fea0003c00000 */
[----:B------:R-:W-:-:S07]  /*22b0*/  IMAD.MOV.U32 R3, RZ, RZ, R4 ;  /* 0x000000ffff037224 */ /* 0x000fce00078e0004 */
.L_x_39:
[----:B------:R-:W-:Y:S05]  /*22c0*/  BSYNC.RECONVERGENT B1 ;  /* 0x0000000000017941 */ /* 0x000fea0003800200 */
.L_x_37:
        /* <DEDUP_REMOVED lines=33> */
.L_x_41:
[----:B------:R-:W-:Y:S01]  /*24e0*/  IMAD.MOV.U32 R3, RZ, RZ, R5 ;  /* 0x000000ffff037224 */ /* 0x000fe200078e0005 */
[----:B------:R-:W-:-:S07]  /*24f0*/  MOV R0, 0x2510 ;  /* 0x0000251000007802 */ /* 0x000fce0000000f00 */
[----:B------:R-:W-:Y:S05]  /*2500*/  CALL.REL.NOINC `($__internal_1_$__cuda_sm20_div_u64) ;  /* 0x0000006400dc7944 */ /* 0x000fea0003c00000 */
.L_x_42:
[----:B------:R-:W-:Y:S05]  /*2510*/  BSYNC.RECONVERGENT B1 ;  /* 0x0000000000017941 */ /* 0x000fea0003800200 */
.L_x_40:
        /* <DEDUP_REMOVED lines=27> */
.L_x_44:
[----:B------:R-:W-:Y:S01]  /*26d0*/  IMAD.MOV.U32 R4, RZ, RZ, R8 ;  /* 0x000000ffff047224 */ /* 0x000fe200078e0008 */
[----:B------:R-:W-:Y:S01]  /*26e0*/  MOV R8, 0x2720 ;  /* 0x0000272000087802 */ /* 0x000fe20000000f00 */
[----:B------:R-:W-:Y:S02]  /*26f0*/  IMAD.MOV.U32 R0, RZ, RZ, R28 ;  /* 0x000000ffff007224 */ /* 0x000fe400078e001c */
[----:B------:R-:W-:-:S07]  /*2700*/  IMAD.MOV.U32 R3, RZ, RZ, R29 ;  /* 0x000000ffff037224 */ /* 0x000fce00078e001d */
[----:B------:R-:W-:Y:S05]  /*2710*/  CALL.REL.NOINC `($__internal_2_$__cuda_sm20_rem_u64) ;  /* 0x00000068006c7944 */ /* 0x000fea0003c00000 */
[----:B------:R-:W-:-:S07]  /*2720*/  IMAD.MOV.U32 R3, RZ, RZ, R4 ;  /* 0x000000ffff037224 */ /* 0x000fce00078e0004 */
.L_x_45:
[----:B------:R-:W-:Y:S05]  /*2730*/  BSYNC.RECONVERGENT B1 ;  /* 0x0000000000017941 */ /* 0x000fea0003800200 */
.L_x_43:
        /* <DEDUP_REMOVED lines=33> */
.L_x_47:
[----:B------:R-:W-:Y:S01]  /*2950*/  IMAD.MOV.U32 R3, RZ, RZ, R5 ;  /* 0x000000ffff037224 */ /* 0x000fe200078e0005 */
[----:B------:R-:W-:-:S07]  /*2960*/  MOV R0, 0x2980 ;  /* 0x0000298000007802 */ /* 0x000fce0000000f00 */
[----:B------:R-:W-:Y:S05]  /*2970*/  CALL.REL.NOINC `($__internal_1_$__cuda_sm20_div_u64) ;  /* 0x0000006000c07944 */ /* 0x000fea0003c00000 */
.L_x_48:
[----:B------:R-:W-:Y:S05]  /*2980*/  BSYNC.RECONVERGENT B1 ;  /* 0x0000000000017941 */ /* 0x000fea0003800200 */
.L_x_46:
        /* <DEDUP_REMOVED lines=27> */
.L_x_50:
[----:B------:R-:W-:Y:S01]  /*2b40*/  IMAD.MOV.U32 R4, RZ, RZ, R8 ;  /* 0x000000ffff047224 */ /* 0x000fe200078e0008 */
[----:B------:R-:W-:Y:S01]  /*2b50*/  MOV R8, 0x2b90 ;  /* 0x00002b9000087802 */ /* 0x000fe20000000f00 */
[----:B------:R-:W-:Y:S02]  /*2b60*/  IMAD.MOV.U32 R0, RZ, RZ, R28 ;  /* 0x000000ffff007224 */ /* 0x000fe400078e001c */
[----:B------:R-:W-:-:S07]  /*2b70*/  IMAD.MOV.U32 R3, RZ, RZ, R29 ;  /* 0x000000ffff037224 */ /* 0x000fce00078e001d */
[----:B------:R-:W-:Y:S05]  /*2b80*/  CALL.REL.NOINC `($__internal_2_$__cuda_sm20_rem_u64) ;  /* 0x0000006400507944 */ /* 0x000fea0003c00000 */
[----:B------:R-:W-:-:S07]  /*2b90*/  IMAD.MOV.U32 R3, RZ, RZ, R4 ;  /* 0x000000ffff037224 */ /* 0x000fce00078e0004 */
.L_x_51:
[----:B------:R-:W-:Y:S05]  /*2ba0*/  BSYNC.RECONVERGENT B1 ;  /* 0x0000000000017941 */ /* 0x000fea0003800200 */
.L_x_49:
        /* <DEDUP_REMOVED lines=33> */
.L_x_53:
[----:B------:R-:W-:Y:S01]  /*2dc0*/  IMAD.MOV.U32 R3, RZ, RZ, R5 ;  /* 0x000000ffff037224 */ /* 0x000fe200078e0005 */
[----:B------:R-:W-:-:S07]  /*2dd0*/  MOV R0, 0x2df0 ;  /* 0x00002df000007802 */ /* 0x000fce0000000f00 */
[----:B------:R-:W-:Y:S05]  /*2de0*/  CALL.REL.NOINC `($__internal_1_$__cuda_sm20_div_u64) ;  /* 0x0000005c00a47944 */ /* 0x000fea0003c00000 */
.L_x_54:
[----:B------:R-:W-:Y:S05]  /*2df0*/  BSYNC.RECONVERGENT B1 ;  /* 0x0000000000017941 */ /* 0x000fea0003800200 */
.L_x_52:
        /* <DEDUP_REMOVED lines=27> */
.L_x_56:
[----:B------:R-:W-:Y:S01]  /*2fb0*/  IMAD.MOV.U32 R4, RZ, RZ, R8 ;  /* 0x000000ffff047224 */ /* 0x000fe200078e0008 */
[----:B------:R-:W-:Y:S01]  /*2fc0*/  MOV R8, 0x3000 ;  /* 0x0000300000087802 */ /* 0x000fe20000000f00 */
[----:B------:R-:W-:Y:S02]  /*2fd0*/  IMAD.MOV.U32 R0, RZ, RZ, R28 ;  /* 0x000000ffff007224 */ /* 0x000fe400078e001c */
[----:B------:R-:W-:-:S07]  /*2fe0*/  IMAD.MOV.U32 R3, RZ, RZ, R29 ;  /* 0x000000ffff037224 */ /* 0x000fce00078e001d */
[----:B------:R-:W-:Y:S05]  /*2ff0*/  CALL.REL.NOINC `($__internal_2_$__cuda_sm20_rem_u64) ;  /* 0x0000006000347944 */ /* 0x000fea0003c00000 */
[----:B------:R-:W-:-:S07]  /*3000*/  IMAD.MOV.U32 R3, RZ, RZ, R4 ;  /* 0x000000ffff037224 */ /* 0x000fce00078e0004 */
.L_x_57:
[----:B------:R-:W-:Y:S05]  /*3010*/  BSYNC.RECONVERGENT B1 ;  /* 0x0000000000017941 */ /* 0x000fea0003800200 */
.L_x_55:
        /* <DEDUP_REMOVED lines=23> */
[----:B------:R-:W-:Y:S02]  /*3190*/  IMAD R28, R8, R3, R28 ;  /* 0x00000003081c7224 */ /* 0x000fe400078e021c */
[----:B------:R-:W-:-:S03]  /*31a0*/  IMAD.MOV.U32 R3, RZ, RZ, RZ ;  /* 0x000000ffff037224 */ /* 0x000fc600078e00ff */
[----:B------:R-:W-:-:S13]  /*31b0*/  ISETP.GE.U32.AND P0, PT, R28, R8, PT ;  /* 0x000000081c00720c */ /* 0x000fda0003f06070 */
[----:B------:R-:W-:Y:S02]  /*31c0*/  @P0 IMAD.IADD R28, R28, 0x1, -R8 ;  /* 0x000000011c1c0824 */ /* 0x000fe400078e0a08 */
[----:B------:R-:W-:-:S03]  /*31d0*/  @P0 VIADD R0, R0, 0x1 ;  /* 0x0000000100000836 */ /* 0x000fc60000000000 */
[----:B------:R-:W-:-:S13]  /*31e0*/  ISETP.GE.U32.AND P1, PT, R28, R8, PT ;  /* 0x000000081c00720c */ /* 0x000fda0003f26070 */
[----:B------:R-:W-:Y:S01]  /*31f0*/  @P1 VIADD R0, R0, 0x1 ;  /* 0x0000000100001836 */ /* 0x000fe20000000000 */
[----:B------:R-:W-:Y:S01]  /*3200*/  @!P2 LOP3.LUT R0, RZ, R8, RZ, 0x33, !PT ;  /* 0x00000008ff00a212 */ /* 0x000fe200078e33ff */
[----:B------:R-:W-:Y:S06]  /*3210*/  BRA `(.L_x_60) ;  /* 0x0000000000147947 */ /* 0x000fec0003800000 */
.L_x_59:
[----:B------:R-:W-:Y:S01]  /*3220*/  IMAD.MOV.U32 R3, RZ, RZ, R5 ;  /* 0x000000ffff037224 */ /* 0x000fe200078e0005 */
[----:B------:R-:W-:-:S07]  /*3230*/  MOV R0, 0x3250 ;  /* 0x0000325000007802 */ /* 0x000fce0000000f00 */
[----:B------:R-:W-:Y:S05]  /*3240*/  CALL.REL.NOINC `($__internal_1_$__cuda_sm20_div_u64) ;  /* 0x00000058008c7944 */ /* 0x000fea0003c00000 */
[----:B------:R-:W-:Y:S02]  /*3250*/  IMAD.MOV.U32 R0, RZ, RZ, R28 ;  /* 0x000000ffff007224 */ /* 0x000fe400078e001c */
[----:B------:R-:W-:-:S07]  /*3260*/  IMAD.MOV.U32 R3, RZ, RZ, R29 ;  /* 0x000000ffff037224 */ /* 0x000fce00078e001d */
.L_x_60:
[----:B------:R-:W-:Y:S05]  /*3270*/  BSYNC.RECONVERGENT B1 ;  /* 0x0000000000017941 */ /* 0x000fea0003800200 */
.L_x_58:
[----:B------:R-:W-:Y:S02]  /*3280*/  IADD3 R5, P1, PT, R31, 0x7, RZ ;  /* 0x000000071f057810 */ /* 0x000fe40007f3e0ff */
[----:B------:R-:W-:-:S04]  /*3290*/  LOP3.LUT R4, R6, 0xfffffff8, RZ, 0xc0, !PT ;  /* 0xfffffff806047812 */ /* 0x000fc800078ec0ff */
[----:B------:R-:W-:Y:S01]  /*32a0*/  ISETP.NE.U32.AND P0, PT, R5, R4, PT ;  /* 0x000000040500720c */ /* 0x000fe20003f05070 */
[----:B------:R-:W-:Y:S01]  /*32b0*/  IMAD.X R4, RZ, RZ, R32, P1 ;  /* 0x000000ffff047224 */ /* 0x000fe200008e0620 */
[----:B------:R-:W-:-:S04]  /*32c0*/  IADD3 R31, P1, PT, R31, 0x8, RZ ;  /* 0x000000081f1f7810 */ /* 0x000fc80007f3e0ff */
[----:B------:R-:W-:Y:S01]  /*32d0*/  ISETP.NE.AND.EX P0, PT, R4, R13, PT, P0 ;  /* 0x0000000d0400720c */ /* 0x000fe20003f05300 */
[----:B------:R-:W-:-:S12]  /*32e0*/  IMAD.X R32, RZ, RZ, R32, P1 ;  /* 0x000000ffff207224 */ /* 0x000fd800008e0620 */
[----:B------:R-:W-:Y:S05]  /*32f0*/  @P0 BRA `(.L_x_61) ;  /* 0xffffffd800ec0947 */ /* 0x000fea000383ffff */
[----:B------:R-:W-:Y:S05]  /*3300*/  BSYNC.RECONVERGENT B0 ;  /* 0x0000000000007941 */ /* 0x000fea0003800200 */
.L_x_12:
[----:B------:R-:W-:-:S04]  /*3310*/  ISETP.NE.U32.AND P0, PT, R30, RZ, PT ;  /* 0x000000ff1e00720c */ /* 0x000fc80003f05070 */
[----:B------:R-:W-:-:S13]  /*3320*/  ISETP.NE.AND.EX P0, PT, RZ, RZ, PT, P0 ;  /* 0x000000ffff00720c */ /* 0x000fda0003f05300 */
[----:B------:R-:W-:Y:S05]  /*3330*/  @!P0 BRA `(.L_x_4) ;  /* 0x0000001c00b88947 */ /* 0x000fea0003800000 */
[----:B------:R-:W-:Y:S02]  /*3340*/  ISETP.GE.U32.AND P0, PT, R30, 0x4, PT ;  /* 0x000000041e00780c */ /* 0x000fe40003f06070 */
[----:B------:R-:W-:Y:S02]  /*3350*/  LOP3.LUT R13, R6, 0x3, RZ, 0xc0, !PT ;  /* 0x00000003060d7812 */ /* 0x000fe400078ec0ff */
[----:B------:R-:W-:-:S13]  /*3360*/  ISETP.GE.U32.AND.EX P0, PT, RZ, RZ, PT, P0 ;  /* 0x000000ffff00720c */ /* 0x000fda0003f06100 */
[----:B------:R-:W-:Y:S05]  /*3370*/  @!P0 BRA `(.L_x_62) ;  /* 0x00000010008c8947 */ /* 0x000fea0003800000 */
        /* <DEDUP_REMOVED lines=30> */
.L_x_64:
[----:B------:R-:W-:Y:S01]  /*3560*/  IMAD.MOV.U32 R4, RZ, RZ, R10 ;  /* 0x000000ffff047224 */ /* 0x000fe200078e000a */
[----:B------:R-:W-:-:S07]  /*3570*/  MOV R8, 0x3590 ;  /* 0x0000359000087802 */ /* 0x000fce0000000f00 */
[----:B------:R-:W-:Y:S05]  /*3580*/  CALL.REL.NOINC `($__internal_2_$__cuda_sm20_rem_u64) ;  /* 0x0000005800d07944 */ /* 0x000fea0003c00000 */
[----:B------:R-:W-:-:S07]  /*3590*/  IMAD.MOV.U32 R9, RZ, RZ, R4 ;  /* 0x000000ffff097224 */ /* 0x000fce00078e0004 */
.L_x_65:
[----:B------:R-:W-:Y:S05]  /*35a0*/  BSYNC.RECONVERGENT B0 ;  /* 0x0000000000007941 */ /* 0x000fea0003800200 */
.L_x_63:
        /* <DEDUP_REMOVED lines=34> */
.L_x_67:
[----:B------:R-:W-:Y:S01]  /*37d0*/  IMAD.MOV.U32 R28, RZ, RZ, R0 ;  /* 0x000000ffff1c7224 */ /* 0x000fe200078e0000 */
[----:B------:R-:W-:Y:S01]  /*37e0*/  MOV R0, 0x3820 ;  /* 0x0000382000007802 */ /* 0x000fe20000000f00 */
[----:B------:R-:W-:Y:S02]  /*37f0*/  IMAD.MOV.U32 R29, RZ, RZ, R3 ;  /* 0x000000ffff1d7224 */ /* 0x000fe400078e0003 */
[----:B------:R-:W-:-:S07]  /*3800*/  IMAD.MOV.U32 R3, RZ, RZ, R10 ;  /* 0x000000ffff037224 */ /* 0x000fce00078e000a */
[----:B------:R-:W-:Y:S05]  /*3810*/  CALL.REL.NOINC `($__internal_1_$__cuda_sm20_div_u64) ;  /* 0x0000005400187944 */ /* 0x000fea0003c00000 */
.L_x_68:
[----:B------:R-:W-:Y:S05]  /*3820*/  BSYNC.RECONVERGENT B0 ;  /* 0x0000000000007941 */ /* 0x000fea0003800200 */
.L_x_66:
        /* <DEDUP_REMOVED lines=27> */
.L_x_70:
[----:B------:R-:W-:Y:S01]  /*39e0*/  IMAD.MOV.U32 R4, RZ, RZ, R8 ;  /* 0x000000ffff047224 */ /* 0x000fe200078e0008 */
[----:B------:R-:W-:Y:S01]  /*39f0*/  MOV R8, 0x3a30 ;  /* 0x00003a3000087802 */ /* 0x000fe20000000f00 */
[----:B------:R-:W-:Y:S02]  /*3a00*/  IMAD.MOV.U32 R0, RZ, RZ, R28 ;  /* 0x000000ffff007224 */ /* 0x000fe400078e001c */
[----:B------:R-:W-:-:S07]  /*3a10*/  IMAD.MOV.U32 R3, RZ, RZ, R29 ;  /* 0x000000ffff037224 */ /* 0x000fce00078e001d */
[----:B------:R-:W-:Y:S05]  /*3a20*/  CALL.REL.NOINC `($__internal_2_$__cuda_sm20_rem_u64) ;  /* 0x0000005400a87944 */ /* 0x000fea0003c00000 */
[----:B------:R-:W-:-:S07]  /*3a30*/  IMAD.MOV.U32 R3, RZ, RZ, R4 ;  /* 0x000000ffff037224 */ /* 0x000fce00078e0004 */
.L_x_71:
[----:B------:R-:W-:Y:S05]  /*3a40*/  BSYNC.RECONVERGENT B0 ;  /* 0x0000000000007941 */ /* 0x000fea0003800200 */
.L_x_69:
        /* <DEDUP_REMOVED lines=33> */
.L_x_73:
[----:B------:R-:W-:Y:S01]  /*3c60*/  IMAD.MOV.U32 R3, RZ, RZ, R5 ;  /* 0x000000ffff037224 */ /* 0x000fe200078e0005 */
[----:B------:R-:W-:-:S07]  /*3c70*/  MOV R0, 0x3c90 ;  /* 0x00003c9000007802 */ /* 0x000fce0000000f00 */
[----:B------:R-:W-:Y:S05]  /*3c80*/  CALL.REL.NOINC `($__internal_1_$__cuda_sm20_div_u64) ;  /* 0x0000004c00fc7944 */ /* 0x000fea0003c00000 */
.L_x_74:
[----:B------:R-:W-:Y:S05]  /*3c90*/  BSYNC.RECONVERGENT B0 ;  /* 0x0000000000007941 */ /* 0x000fea0003800200 */
.L_x_72:
        /* <DEDUP_REMOVED lines=27> */
.L_x_76:
[----:B------:R-:W-:Y:S01]  /*3e50*/  IMAD.MOV.U32 R4, RZ, RZ, R8 ;  /* 0x000000ffff047224 */ /* 0x000fe200078e0008 */
[----:B------:R-:W-:Y:S01]  /*3e60*/  MOV R8, 0x3ea0 ;  /* 0x00003ea000087802 */ /* 0x000fe20000000f00 */
[----:B------:R-:W-:Y:S02]  /*3e70*/  IMAD.MOV.U32 R0, RZ, RZ, R28 ;  /* 0x000000ffff007224 */ /* 0x000fe400078e001c */
[----:B------:R-:W-:-:S07]  /*3e80*/  IMAD.MOV.U32 R3, RZ, RZ, R29 ;  /* 0x000000ffff037224 */ /* 0x000fce00078e001d */
[----:B------:R-:W-:Y:S05]  /*3e90*/  CALL.REL.NOINC `($__internal_2_$__cuda_sm20_rem_u64) ;  /* 0x00000050008c7944 */ /* 0x000fea0003c00000 */
[----:B------:R-:W-:-:S07]  /*3ea0*/  IMAD.MOV.U32 R3, RZ, RZ, R4 ;  /* 0x000000ffff037224 */ /* 0x000fce00078e0004 */
.L_x_77:
[----:B------:R-:W-:Y:S05]  /*3eb0*/  BSYNC.RECONVERGENT B0 ;  /* 0x0000000000007941 */ /* 0x000fea0003800200 */
.L_x_75:
        /* <DEDUP_REMOVED lines=33> */
.L_x_79:
[----:B------:R-:W-:Y:S01]  /*40d0*/  IMAD.MOV.U32 R3, RZ, RZ, R5 ;  /* 0x000000ffff037224 */ /* 0x000fe200078e0005 */
[----:B------:R-:W-:-:S07]  /*40e0*/  MOV R0, 0x4100 ;  /* 0x0000410000007802 */ /* 0x000fce0000000f00 */
[----:B------:R-:W-:Y:S05]  /*40f0*/  CALL.REL.NOINC `($__internal_1_$__cuda_sm20_div_u64) ;  /* 0x0000004800e07944 */ /* 0x000fea0003c00000 */
.L_x_80:
[----:B------:R-:W-:Y:S05]  /*4100*/  BSYNC.RECONVERGENT B0 ;  /* 0x0000000000007941 */ /* 0x000fea0003800200 */
.L_x_78:
        /* <DEDUP_REMOVED lines=27> */
.L_x_82:
[----:B------:R-:W-:Y:S01]  /*42c0*/  IMAD.MOV.U32 R4, RZ, RZ, R8 ;  /* 0x000000ffff047224 */ /* 0x000fe200078e0008 */
[----:B------:R-:W-:Y:S01]  /*42d0*/  MOV R8, 0x4310 ;  /* 0x0000431000087802 */ /* 0x000fe20000000f00 */
[----:B------:R-:W-:Y:S02]  /*42e0*/  IMAD.MOV.U32 R0, RZ, RZ, R28 ;  /* 0x000000ffff007224 */ /* 0x000fe400078e001c */
[----:B------:R-:W-:-:S07]  /*42f0*/  IMAD.MOV.U32 R3, RZ, RZ, R29 ;  /* 0x000000ffff037224 */ /* 0x000fce00078e001d */
[----:B------:R-:W-:Y:S05]  /*4300*/  CALL.REL.NOINC `($__internal_2_$__cuda_sm20_rem_u64) ;  /* 0x0000004c00707944 */ /* 0x000fea0003c00000 */
[----:B------:R-:W-:-:S07]  /*4310*/  IMAD.MOV.U32 R3, RZ, RZ, R4 ;  /* 0x000000ffff037224 */ /* 0x000fce00078e0004 */
.L_x_83:
[----:B------:R-:W-:Y:S05]  /*4320*/  BSYNC.RECONVERGENT B0 ;  /* 0x0000000000007941 */ /* 0x000fea0003800200 */
.L_x_81:
        /* <DEDUP_REMOVED lines=32> */
.L_x_85:
[----:B------:R-:W-:Y:S01]  /*4530*/  IMAD.MOV.U32 R3, RZ, RZ, R5 ;  /* 0x000000ffff037224 */ /* 0x000fe200078e0005 */
[----:B------:R-:W-:-:S07]  /*4540*/  MOV R0, 0x4560 ;  /* 0x0000456000007802 */ /* 0x000fce0000000f00 */
[----:B------:R-:W-:Y:S05]  /*4550*/  CALL.REL.NOINC `($__internal_1_$__cuda_sm20_div_u64) ;  /* 0x0000004400c87944 */ /* 0x000fea0003c00000 */
[----:B------:R-:W-:Y:S02]  /*4560*/  IMAD.MOV.U32 R0, RZ, RZ, R28 ;  /* 0x000000ffff007224 */ /* 0x000fe400078e001c */
[----:B------:R-:W-:-:S07]  /*4570*/  IMAD.MOV.U32 R3, RZ, RZ, R29 ;  /* 0x000000ffff037224 */ /* 0x000fce00078e001d */
.L_x_86:
[----:B------:R-:W-:Y:S05]  /*4580*/  BSYNC.RECONVERGENT B0 ;  /* 0x0000000000007941 */ /* 0x000fea0003800200 */
.L_x_84:
[----:B------:R-:W-:-:S05]  /*4590*/  IADD3 R31, P0, PT, R31, 0x4, RZ ;  /* 0x000000041f1f7810 */ /* 0x000fca0007f1e0ff */
[----:B------:R-:W-:-:S08]  /*45a0*/  IMAD.X R32, RZ, RZ, R32, P0 ;  /* 0x000000ffff207224 */ /* 0x000fd000000e0620 */
.L_x_62:
[----:B------:R-:W-:-:S04]  /*45b0*/  ISETP.NE.U32.AND P0, PT, R13, RZ, PT ;  /* 0x000000ff0d00720c */ /* 0x000fc80003f05070 */
[----:B------:R-:W-:-:S13]  /*45c0*/  ISETP.NE.AND.EX P0, PT, RZ, RZ, PT, P0 ;  /* 0x000000ffff00720c */ /* 0x000fda0003f05300 */
[----:B------:R-:W-:Y:S05]  /*45d0*/  @!P0 BRA `(.L_x_4) ;  /* 0x0000000c00108947 */ /* 0x000fea0003800000 */
[----:B------:R-:W-:-:S04]  /*45e0*/  ISETP.NE.U32.AND P0, PT, R13, 0x1, PT ;  /* 0x000000010d00780c */ /* 0x000fc80003f05070 */
[----:B------:R-:W-:-:S13]  /*45f0*/  ISETP.NE.AND.EX P0, PT, RZ, RZ, PT, P0 ;  /* 0x000000ffff00720c */ /* 0x000fda0003f05300 */
        /* <DEDUP_REMOVED lines=31> */
.L_x_89:
[----:B------:R-:W-:Y:S01]  /*47f0*/  IMAD.MOV.U32 R4, RZ, RZ, R10 ;  /* 0x000000ffff047224 */ /* 0x000fe200078e000a */
[----:B------:R-:W-:-:S07]  /*4800*/  MOV R8, 0x4820 ;  /* 0x0000482000087802 */ /* 0x000fce0000000f00 */
[----:B------:R-:W-:Y:S05]  /*4810*/  CALL.REL.NOINC `($__internal_2_$__cuda_sm20_rem_u64) ;  /* 0x00000048002c7944 */ /* 0x000fea0003c00000 */
[----:B------:R-:W-:-:S07]  /*4820*/  IMAD.MOV.U32 R9, RZ, RZ, R4 ;  /* 0x000000ffff097224 */ /* 0x000fce00078e0004 */
.L_x_90:
[----:B------:R-:W-:Y:S05]  /*4830*/  BSYNC.RECONVERGENT B0 ;  /* 0x0000000000007941 */ /* 0x000fea0003800200 */
.L_x_88:
        /* <DEDUP_REMOVED lines=34> */
.L_x_92:
[----:B------:R-:W-:Y:S01]  /*4a60*/  IMAD.MOV.U32 R28, RZ, RZ, R0 ;  /* 0x000000ffff1c7224 */ /* 0x000fe200078e0000 */
[----:B------:R-:W-:Y:S01]  /*4a70*/  MOV R0, 0x4ab0 ;  /* 0x00004ab000007802 */ /* 0x000fe20000000f00 */
[----:B------:R-:W-:Y:S02]  /*4a80*/  IMAD.MOV.U32 R29, RZ, RZ, R3 ;  /* 0x000000ffff1d7224 */ /* 0x000fe400078e0003 */
[----:B------:R-:W-:-:S07]  /*4a90*/  IMAD.MOV.U32 R3, RZ, RZ, R10 ;  /* 0x000000ffff037224 */ /* 0x000fce00078e000a */
[----:B------:R-:W-:Y:S05]  /*4aa0*/  CALL.REL.NOINC `($__internal_1_$__cuda_sm20_div_u64) ;  /* 0x0000004000747944 */ /* 0x000fea0003c00000 */
.L_x_93:
[----:B------:R-:W-:Y:S05]  /*4ab0*/  BSYNC.RECONVERGENT B0 ;  /* 0x0000000000007941 */ /* 0x000fea0003800200 */
.L_x_91:
        /* <DEDUP_REMOVED lines=27> */
.L_x_95:
[----:B------:R-:W-:Y:S01]  /*4c70*/  IMAD.MOV.U32 R4, RZ, RZ, R8 ;  /* 0x000000ffff047224 */ /* 0x000fe200078e0008 */
[----:B------:R-:W-:Y:S01]  /*4c80*/  MOV R8, 0x4cc0 ;  /* 0x00004cc000087802 */ /* 0x000fe20000000f00 */
[----:B------:R-:W-:Y:S02]  /*4c90*/  IMAD.MOV.U32 R0, RZ, RZ, R28 ;  /* 0x000000ffff007224 */ /* 0x000fe400078e001c */
[----:B------:R-:W-:-:S07]  /*4ca0*/  IMAD.MOV.U32 R3, RZ, RZ, R29 ;  /* 0x000000ffff037224 */ /* 0x000fce00078e001d */
[----:B------:R-:W-:Y:S05]  /*4cb0*/  CALL.REL.NOINC `($__internal_2_$__cuda_sm20_rem_u64) ;  /* 0x0000004400047944 */ /* 0x000fea0003c00000 */
[----:B------:R-:W-:-:S07]  /*4cc0*/  IMAD.MOV.U32 R3, RZ, RZ, R4 ;  /* 0x000000ffff037224 */ /* 0x000fce00078e0004 */
.L_x_96:
[----:B------:R-:W-:Y:S05]  /*4cd0*/  BSYNC.RECONVERGENT B0 ;  /* 0x0000000000007941 */ /* 0x000fea0003800200 */
.L_x_94:
        /* <DEDUP_REMOVED lines=32> */
.L_x_98:
[----:B------:R-:W-:Y:S01]  /*4ee0*/  IMAD.MOV.U32 R3, RZ, RZ, R5 ;  /* 0x000000ffff037224 */ /* 0x000fe200078e0005 */
[----:B------:R-:W-:-:S07]  /*4ef0*/  MOV R0, 0x4f10 ;  /* 0x00004f1000007802 */ /* 0x000fce0000000f00 */
[----:B------:R-:W-:Y:S05]  /*4f00*/  CALL.REL.NOINC `($__internal_1_$__cuda_sm20_div_u64) ;  /* 0x0000003c005c7944 */ /* 0x000fea0003c00000 */
[----:B------:R-:W-:Y:S02]  /*4f10*/  IMAD.MOV.U32 R0, RZ, RZ, R28 ;  /* 0x000000ffff007224 */ /* 0x000fe400078e001c */
[----:B------:R-:W-:-:S07]  /*4f20*/  IMAD.MOV.U32 R3, RZ, RZ, R29 ;  /* 0x000000ffff037224 */ /* 0x000fce00078e001d */
.L_x_99:
[----:B------:R-:W-:Y:S05]  /*4f30*/  BSYNC.RECONVERGENT B0 ;  /* 0x0000000000007941 */ /* 0x000fea0003800200 */
.L_x_97:
[----:B------:R-:W-:-:S05]  /*4f40*/  IADD3 R31, P0, PT, R31, 0x2, RZ ;  /* 0x000000021f1f7810 */ /* 0x000fca0007f1e0ff */
[----:B------:R-:W-:-:S08]  /*4f50*/  IMAD.X R32, RZ, RZ, R32, P0 ;  /* 0x000000ffff207224 */ /* 0x000fd000000e0620 */
.L_x_87:
[----:B------:R-:W-:-:S04]  /*4f60*/  LOP3.LUT R6, R6, 0x1, RZ, 0xc0, !PT ;  /* 0x0000000106067812 */ /* 0x000fc800078ec0ff */
[----:B------:R-:W-:-:S04]  /*4f70*/  ISETP.NE.U32.AND P0, PT, R6, 0x1, PT ;  /* 0x000000010600780c */ /* 0x000fc80003f05070 */
[----:B------:R-:W-:-:S13]  /*4f80*/  ISETP.NE.U32.AND.EX P0, PT, RZ, RZ, PT, P0 ;  /* 0x000000ffff00720c */ /* 0x000fda0003f05100 */
[----:B------:R-:W-:Y:S05]  /*4f90*/  @P0 BRA `(.L_x_4) ;  /* 0x0000000000a00947 */ /* 0x000fea0003800000 */
        /* <DEDUP_REMOVED lines=29> */
.L_x_101:
[----:B------:R-:W-:Y:S01]  /*5170*/  IMAD.MOV.U32 R5, RZ, RZ, R8 ;  /* 0x000000ffff057224 */ /* 0x000fe200078e0008 */
[----:B------:R-:W-:Y:S01]  /*5180*/  MOV R8, 0x51b0 ;  /* 0x000051b000087802 */ /* 0x000fe20000000f00 */
[----:B------:R-:W-:-:S07]  /*5190*/  IMAD.MOV.U32 R4, RZ, RZ, R11 ;  /* 0x000000ffff047224 */ /* 0x000fce00078e000b */
[----:B------:R-:W-:Y:S05]  /*51a0*/  CALL.REL.NOINC `($__internal_2_$__cuda_sm20_rem_u64) ;  /* 0x0000003c00c87944 */ /* 0x000fea0003c00000 */
[----:B------:R-:W-:-:S07]  /*51b0*/  IMAD.MOV.U32 R0, RZ, RZ, R4 ;  /* 0x000000ffff007224 */ /* 0x000fce00078e0004 */
.L_x_102:
[----:B------:R-:W-:Y:S05]  /*51c0*/  BSYNC.RECONVERGENT B0 ;  /* 0x0000000000007941 */ /* 0x000fea0003800200 */
.L_x_100:
[----:B------:R-:W-:Y:S02]  /*51d0*/  R2UR UR4, R14 ;  /* 0x000000000e0472ca */ /* 0x000fe400000e0000 */
[----:B------:R-:W-:Y:S02]  /*51e0*/  R2UR UR5, R15 ;  /* 0x000000000f0572ca */ /* 0x000fe400000e0000 */
[----:B------:R-:W-:-:S04]  /*51f0*/  LEA R4, P0, R31, R16, 0x2 ;  /* 0x000000101f047211 */ /* 0x000fc800078010ff */
[----:B------:R-:W-:-:S07]  /*5200*/  LEA.HI.X R5, R31, R17, R32, 0x2, P0 ;  /* 0x000000111f057211 */ /* 0x000fce00000f1420 */
[----:B------:R0:W-:Y:S02]  /*5210*/  ST.E desc[UR4][R4.64+-0x4], R0 ;  /* 0xfffffc0004007985 */ /* 0x0001e4000c101904 */
.L_x_4:
[----:B------:R-:W-:Y:S02]  /*5220*/  R2UR UR4, R14 ;  /* 0x000000000e0472ca */ /* 0x000fe400000e0000 */
[----:B------:R-:W-:-:S13]  /*5230*/  R2UR UR5, R15 ;  /* 0x000000000f0572ca */ /* 0x000fda00000e0000 */
[----:B0-----:R-:W3:Y:S01]  /*5240*/  LD.E R0, desc[UR4][R16.64+0x4] ;  /* 0x0000040410007980 */ /* 0x001ee2000c101900 */
[----:B------:R-:W-:Y:S01]  /*5250*/  BSSY.RECONVERGENT B0, `(.L_x_103) ;  /* 0x0000007000007945 */ /* 0x000fe20003800200 */
[----:B---3--:R-:W0:Y:S02]  /*5260*/  I2F.F64 R4, R0 ;  /* 0x0000000000047312 */ /* 0x008e240000201c00 */
[----:B0-----:R-:W-:-:S10]  /*5270*/  DADD R4, -RZ, |R4| ;  /* 0x00000000ff047229 */ /* 0x001fd40000000504 */
[----:B------:R-:W-:Y:S01]  /*5280*/  IMAD.MOV.U32 R6, RZ, RZ, R4 ;  /* 0x000000ffff067224 */ /* 0x000fe200078e0004 */
[----:B------:R-:W-:Y:S01]  /*5290*/  MOV R4, 0x52c0 ;  /* 0x000052c000047802 */ /* 0x000fe20000000f00 */
[----:B------:R-:W-:-:S07]  /*52a0*/  IMAD.MOV.U32 R3, RZ, RZ, R5 ;  /* 0x000000ffff037224 */ /* 0x000fce00078e0005 */
[----:B--2---:R-:W-:Y:S05]  /*52b0*/  CALL.REL.NOINC `($_Z15fill_ell_matrixPdPiiiiPm$__internal_accurate_pow) ;  /* 0x0000004000747944 */ /* 0x004fea0003c00000 */
[----:B------:R-:W-:Y:S05]  /*52c0*/  BSYNC.RECONVERGENT B0 ;  /* 0x0000000000007941 */ /* 0x000fea0003800200 */
.L_x_103:
[C---:B------:R-:W-:Y:S01]  /*52d0*/  ISETP.NE.AND P0, PT, R0.reuse, RZ, PT ;  /* 0x000000ff0000720c */ /* 0x040fe20003f05270 */
[----:B------:R-:W-:Y:S01]  /*52e0*/  IMAD.MOV.U32 R4, RZ, RZ, R3 ;  /* 0x000000ffff047224 */ /* 0x000fe200078e0003 */
[----:B------:R-:W-:Y:S01]  /*52f0*/  BSSY.RECONVERGENT B0, `(.L_x_104) ;  /* 0x0000012000007945 */ /* 0x000fe20003800200 */
[----:B------:R-:W-:Y:S01]  /*5300*/  IMAD.MOV.U32 R5, RZ, RZ, R8 ;  /* 0x000000ffff057224 */ /* 0x000fe200078e0008 */
[----:B------:R-:W-:-:S09]  /*5310*/  ISETP.NE.AND P1, PT, R0, 0x1, PT ;  /* 0x000000010000780c */ /* 0x000fd20003f25270 */
[----:B------:R-:W-:-:S06]  /*5320*/  @!P0 CS2R R4, SRZ ;  /* 0x0000000000048805 */ /* 0x000fcc000001ff00 */
[----:B------:R-:W-:-:S06]  /*5330*/  DADD R12, R4, 1 ;  /* 0x3ff00000040c7429 */ /* 0x000fcc0000000000 */
[----:B------:R-:W0:Y:S04]  /*5340*/  MUFU.RCP64H R5, R13 ;  /* 0x0000000d00057308 */ /* 0x000e280000001800 */
[----:B------:R-:W-:-:S05]  /*5350*/  VIADD R4, R13, 0x300402 ;  /* 0x003004020d047836 */ /* 0x000fca0000000000 */
[----:B------:R-:W-:Y:S01]  /*5360*/  FSETP.GEU.AND P0, PT, |R4|, 5.8789094863358348022e-39, PT ;  /* 0x004004020400780b */ /* 0x000fe20003f0e200 */
[----:B0-----:R-:W-:-:S08]  /*5370*/  DFMA R8, -R12, R4, 1 ;  /* 0x3ff000000c08742b */ /* 0x001fd00000000104 */
[----:B------:R-:W-:-:S08]  /*5380*/  DFMA R8, R8, R8, R8 ;  /* 0x000000080808722b */ /* 0x000fd00000000008 */
[----:B------:R-:W-:-:S08]  /*5390*/  DFMA R8, R4, R8, R4 ;  /* 0x000000080408722b */ /* 0x000fd00000000004 */
[----:B------:R-:W-:-:S08]  /*53a0*/  DFMA R10, -R12, R8, 1 ;  /* 0x3ff000000c0a742b */ /* 0x000fd00000000108 */
[----:B------:R-:W-:Y:S01]  /*53b0*/  DFMA R8, R8, R10, R8 ;  /* 0x0000000a0808722b */ /* 0x000fe20000000008 */
[----:B------:R-:W-:Y:S10]  /*53c0*/  @P0 BRA `(.L_x_105) ;  /* 0x0000000000100947 */ /* 0x000ff40003800000 */
[----:B------:R-:W-:-:S05]  /*53d0*/  LOP3.LUT R0, R13, 0x7fffffff, RZ, 0xc0, !PT ;  /* 0x7fffffff0d007812 */ /* 0x000fca00078ec0ff */
[----:B------:R-:W-:Y:S01]  /*53e0*/  VIADD R3, R0, 0xfff00000 ;  /* 0xfff0000000037836 */ /* 0x000fe20000000000 */
[----:B------:R-:W-:-:S07]  /*53f0*/  MOV R0, 0x5410 ;  /* 0x0000541000007802 */ /* 0x000fce0000000f00 */
[----:B------:R-:W-:Y:S05]  /*5400*/  CALL.REL.NOINC `($__internal_0_$__cuda_sm20_dblrcp_rn_slowpath_v3) ;  /* 0x0000003400707944 */ /* 0x000fea0003c00000 */
.L_x_105:
[----:B------:R-:W-:Y:S05]  /*5410*/  BSYNC.RECONVERGENT B0 ;  /* 0x0000000000007941 */ /* 0x000fea0003800200 */
.L_x_104:
[C---:B------:R-:W-:Y:S02]  /*5420*/  R2UR UR4, R14.reuse ;  /* 0x000000000e0472ca */ /* 0x040fe400000e0000 */
[C---:B------:R-:W-:Y:S02]  /*5430*/  R2UR UR5, R15.reuse ;  /* 0x000000000f0572ca */ /* 0x040fe400000e0000 */
[----:B------:R-:W-:Y:S02]  /*5440*/  R2UR UR6, R14 ;  /* 0x000000000e0672ca */ /* 0x000fe400000e0000 */
[----:B------:R-:W-:Y:S02]  /*5450*/  R2UR UR7, R15 ;  /* 0x000000000f0772ca */ /* 0x000fe400000e0000 */
[----:B------:R-:W-:Y:S02]  /*5460*/  FSEL R10, R8, RZ, P1 ;  /* 0x000000ff080a7208 */ /* 0x000fe40000800000 */
[----:B------:R-:W-:-:S05]  /*5470*/  FSEL R11, R9, 1.75, P1 ;  /* 0x3fe00000090b7808 */ /* 0x000fca0000800000 */
[----:B------:R0:W-:Y:S04]  /*5480*/  ST.E.64 desc[UR4][R18.64], R10 ;  /* 0x0000000a12007985 */ /* 0x0001e8000c101b04 */
[----:B------:R-:W2:Y:S02]  /*5490*/  LD.E R8, desc[UR6][R16.64] ;  /* 0x0000000610087980 */ /* 0x000ea4000c101900 */
[----:B--2---:R-:W1:Y:S02]  /*54a0*/  I2F.F64 R8, R8 ;  /* 0x0000000800087312 */ /* 0x004e640000201c00 */
[----:B-1----:R0:W-:Y:S04]  /*54b0*/  ST.E.64 desc[UR4][R18.64+0x8], R8 ;  /* 0x0000080812007985 */ /* 0x0021e8000c101b04 */
[----:B------:R-:W2:Y:S01]  /*54c0*/  LD.E R0, desc[UR6][R16.64] ;  /* 0x0000000610007980 */ /* 0x000ea2000c101900 */
[----:B------:R-:W-:Y:S01]  /*54d0*/  BSSY.RECONVERGENT B0, `(.L_x_106) ;  /* 0x0000007000007945 */ /* 0x000fe20003800200 */
[----:B--2---:R-:W1:Y:S02]  /*54e0*/  I2F.F64 R4, R0 ;  /* 0x0000000000047312 */ /* 0x004e640000201c00 */
[----:B-1----:R-:W-:-:S10]  /*54f0*/  DADD R4, -RZ, |R4| ;  /* 0x00000000ff047229 */ /* 0x002fd40000000504 */
[----:B------:R-:W-:Y:S01]  /*5500*/  IMAD.MOV.U32 R6, RZ, RZ, R4 ;  /* 0x000000ffff067224 */ /* 0x000fe200078e0004 */
[----:B------:R-:W-:Y:S01]  /*5510*/  MOV R4, 0x5540 ;  /* 0x0000554000047802 */ /* 0x000fe20000000f00 */
[----:B0-----:R-:W-:-:S07]  /*5520*/  IMAD.MOV.U32 R3, RZ, RZ, R5 ;  /* 0x000000ffff037224 */ /* 0x001fce00078e0005 */
[----:B------:R-:W-:Y:S05]  /*5530*/  CALL.REL.NOINC `($_Z15fill_ell_matrixPdPiiiiPm$__internal_accurate_pow) ;  /* 0x0000003c00d47944 */ /* 0x000fea0003c00000 */
[----:B------:R-:W-:Y:S05]  /*5540*/  BSYNC.RECONVERGENT B0 ;  /* 0x0000000000007941 */ /* 0x000fea0003800200 */
.L_x_106:
        /* <DEDUP_REMOVED lines=20> */
.L_x_108:
[----:B------:R-:W-:Y:S05]  /*5690*/  BSYNC.RECONVERGENT B0 ;  /* 0x0000000000007941 */ /* 0x000fea0003800200 */
.L_x_107:
[C---:B------:R-:W-:Y:S01]  /*56a0*/  R2UR UR4, R14.reuse ;  /* 0x000000000e0472ca */ /* 0x040fe200000e0000 */
[----:B------:R-:W-:Y:S01]  /*56b0*/  IMAD.MOV.U32 R10, RZ, RZ, R18 ;  /* 0x000000ffff0a7224 */ /* 0x000fe200078e0012 */
[C---:B------:R-:W-:Y:S01]  /*56c0*/  R2UR UR5, R15.reuse ;  /* 0x000000000f0572ca */ /* 0x040fe200000e0000 */
[----:B------:R-:W-:Y:S01]  /*56d0*/  IMAD.MOV.U32 R11, RZ, RZ, R19 ;  /* 0x000000ffff0b7224 */ /* 0x000fe200078e0013 */
[----:B------:R-:W-:Y:S01]  /*56e0*/  R2UR UR6, R14 ;  /* 0x000000000e0672ca */ /* 0x000fe200000e0000 */
[----:B------:R-:W0:Y:S01]  /*56f0*/  LDC R13, c[0x0][0x390] ;  /* 0x0000e400ff0d7b82 */ /* 0x000e220000000800 */
[----:B------:R-:W-:Y:S02]  /*5700*/  R2UR UR7, R15 ;  /* 0x000000000f0772ca */ /* 0x000fe400000e0000 */
[----:B------:R-:W-:Y:S02]  /*5710*/  FSEL R8, R8, RZ, P1 ;  /* 0x000000ff08087208 */ /* 0x000fe40000800000 */
[----:B------:R-:W-:-:S05]  /*5720*/  FSEL R9, R9, 1.75, P1 ;  /* 0x3fe0000009097808 */ /* 0x000fca0000800000 */
[----:B------:R1:W-:Y:S04]  /*5730*/  ST.E.64 desc[UR4][R10.64+0x10], R8 ;  /* 0x000010080a007985 */ /* 0x0003e8000c101b04 */
[----:B------:R-:W2:Y:S01]  /*5740*/  LD.E R4, desc[UR6][R16.64+0x4] ;  /* 0x0000040610047980 */ /* 0x000ea2000c101900 */
[----:B------:R-:W-:Y:S02]  /*5750*/  CS2R R30, SRZ ;  /* 0x00000000001e7805 */ /* 0x000fe4000001ff00 */
[C---:B0-----:R-:W-:Y:S01]  /*5760*/  ISETP.GE.U32.AND P0, PT, R13.reuse, 0x2, PT ;  /* 0x000000020d00780c */ /* 0x041fe20003f06070 */
[----:B------:R-:W-:Y:S01]  /*5770*/  VIADD R3, R13, 0xffffffff ;  /* 0xffffffff0d037836 */ /* 0x000fe20000000000 */
[----:B------:R-:W-:-:S04]  /*5780*/  SHF.R.S32.HI R25, RZ, 0x1f, R13 ;  /* 0x0000001fff197819 */ /* 0x000fc8000001140d */
[----:B------:R-:W-:Y:S01]  /*5790*/  SHF.R.S32.HI R0, RZ, 0x1f, R3 ;  /* 0x0000001fff007819 */ /* 0x000fe20000011403 */
[----:B--2---:R-:W0:Y:S02]  /*57a0*/  I2F.F64 R4, R4 ;  /* 0x0000000400047312 */ /* 0x004e240000201c00 */
[----:B0-----:R1:W-:Y:S04]  /*57b0*/  ST.E.64 desc[UR4][R10.64+0x18], R4 ;  /* 0x000018040a007985 */ /* 0x0013e8000c101b04 */
[----:B------:R-:W-:Y:S05]  /*57c0*/  @!P0 BRA `(.L_x_109) ;  /* 0x0000000c00288947 */ /* 0x000fea0003800000 */
[----:B-1----:R-:W-:Y:S01]  /*57d0*/  IADD3 R4, P1, PT, R13, -0x2, RZ ;  /* 0xfffffffe0d047810 */ /* 0x002fe20007f3e0ff */
[C---:B------:R-:W-:Y:S01]  /*57e0*/  IMAD R9, R25.reuse, R2, RZ ;  /* 0x0000000219097224 */ /* 0x040fe200078e02ff */
[----:B------:R-:W-:Y:S01]  /*57f0*/  CS2R R30, SRZ ;  /* 0x00000000001e7805 */ /* 0x000fe2000001ff00 */
[----:B------:R-:W-:Y:S01]  /*5800*/  IMAD.MOV.U32 R29, RZ, RZ, 0x1 ;  /* 0x00000001ff1d7424 */ /* 0x000fe200078e00ff */
[----:B------:R-:W-:Y:S01]  /*5810*/  ISETP.GE.U32.AND P0, PT, R4, 0xf, PT ;  /* 0x0000000f0400780c */ /* 0x000fe20003f06070 */
[----:B------:R-:W-:Y:S01]  /*5820*/  IMAD.MOV.U32 R27, RZ, RZ, RZ ;  /* 0x000000ffff1b7224 */ /* 0x000fe200078e00ff */
[----:B------:R-:W-:Y:S02]  /*5830*/  IADD3.X R4, PT, PT, R25, -0x1, RZ, P1, !PT ;  /* 0xffffffff19047810 */ /* 0x000fe40000ffe4ff */
[----:B------:R-:W-:Y:S02]  /*5840*/  IADD3 R6, P1, PT, R13, -0x1, RZ ;  /* 0xffffffff0d067810 */ /* 0x000fe40007f3e0ff */
[----:B------:R-:W-:Y:S01]  /*5850*/  ISETP.GE.U32.AND.EX P0, PT, R4, RZ, PT, P0 ;  /* 0x000000ff0400720c */ /* 0x000fe20003f06100 */
[----:B------:R-:W-:Y:S01]  /*5860*/  IMAD.WIDE.U32 R4, R2, R13, RZ ;  /* 0x0000000d02047225 */ /* 0x000fe200078e00ff */
[----:B------:R-:W-:-:S03]  /*5870*/  LOP3.LUT R26, R6, 0xf, RZ, 0xc0, !PT ;  /* 0x0000000f061a7812 */ /* 0x000fc600078ec0ff */
[----:B------:R-:W-:-:S08]  /*5880*/  IMAD.IADD R12, R5, 0x1, R9 ;  /* 0x00000001050c7824 */ /* 0x000fd000078e0209 */
[----:B------:R-:W-:Y:S05]  /*5890*/  @!P0 BRA `(.L_x_110) ;  /* 0x0000000400348947 */ /* 0x000fea0003800000 */
[----:B------:R-:W-:Y:S01]  /*58a0*/  BSSY.RECONVERGENT B0, `(.L_x_110) ;  /* 0x000004c000007945 */ /* 0x000fe20003800200 */
[----:B------:R-:W-:Y:S01]  /*58b0*/  IADD3.X R24, PT, PT, R25, -0x1, RZ, P1, !PT ;  /* 0xffffffff19187810 */ /* 0x000fe20000ffe4ff */
[----:B------:R-:W-:Y:S01]  /*58c0*/  IMAD.MOV.U32 R29, RZ, RZ, 0x1 ;  /* 0x00000001ff1d7424 */ /* 0x000fe200078e00ff */
[----:B------:R-:W-:Y:S01]  /*58d0*/  CS2R R30, SRZ ;  /* 0x00000000001e7805 */ /* 0x000fe2000001ff00 */
[----:B------:R-:W-:-:S07]  /*58e0*/  IMAD.MOV.U32 R27, RZ, RZ, RZ ;  /* 0x000000ffff1b7224 */ /* 0x000fce00078e00ff */
.L_x_111:
[----:B------:R-:W-:Y:S02]  /*58f0*/  R2UR UR4, R14 ;  /* 0x000000000e0472ca */ /* 0x000fe400000e0000 */
[----:B------:R-:W-:Y:S02]  /*5900*/  R2UR UR5, R15 ;  /* 0x000000000f0572ca */ /* 0x000fe400000e0000 */
[----:B------:R-:W-:-:S04]  /*5910*/  LEA R8, P0, R29, R18, 0x3 ;  /* 0x000000121d087211 */ /* 0x000fc800078018ff */
[----:B------:R-:W-:-:S07]  /*5920*/  LEA.HI.X R9, R29, R19, R27, 0x3, P0 ;  /* 0x000000131d097211 */ /* 0x000fce00000f1c1b */
[----:B------:R-:W2:Y:S01]  /*5930*/  LD.E.64 R32, desc[UR4][R8.64+-0x8] ;  /* 0xfffff80408207980 */ /* 0x000ea2000c101b00 */
[----:B------:R-:W0:Y:S01]  /*5940*/  LDCU.64 UR4, c[0x0][0x380] ;  /* 0x00007000ff0477ac */ /* 0x000e220008000a00 */
[----:B-1----:R-:W-:Y:S02]  /*5950*/  IADD3 R11, P0, PT, R29, R4, RZ ;  /* 0x000000041d0b7210 */ /* 0x002fe40007f1e0ff */
[C---:B------:R-:W-:Y:S02]  /*5960*/  R2UR UR6, R14.reuse ;  /* 0x000000000e0672ca */ /* 0x040fe400000e0000 */
[----:B------:R-:W-:Y:S01]  /*5970*/  R2UR UR7, R15 ;  /* 0x000000000f0772ca */ /* 0x000fe200000e0000 */
[----:B------:R-:W-:Y:S01]  /*5980*/  IMAD.X R28, R27, 0x1, R12, P0 ;  /* 0x000000011b1c7824 */ /* 0x000fe200000e060c */
[----:B------:R-:W-:Y:S02]  /*5990*/  R2UR UR8, R14 ;  /* 0x000000000e0872ca */ /* 0x000fe400000e0000 */
[----:B------:R-:W-:-:S02]  /*59a0*/  R2UR UR9, R15 ;  /* 0x000000000f0972ca */ /* 0x000fc400000e0000 */
[----:B0-----:R-:W-:-:S04]  /*59b0*/  LEA R10, P0, R11, UR4, 0x3 ;  /* 0x000000040b0a7c11 */ /* 0x001fc8000f8018ff */
[----:B------:R-:W-:-:S05]  /*59c0*/  LEA.HI.X R11, R11, UR5, R28, 0x3, P0 ;  /* 0x000000050b0b7c11 */ /* 0x000fca00080f1c1c */
[----:B--2---:R0:W-:Y:S04]  /*59d0*/  STG.E.64 desc[UR6][R10.64], R32 ;  /* 0x000000200a007986 */ /* 0x0041e8000c101b06 */
[----:B------:R-:W2:Y:S01]  /*59e0*/  LD.E.64 R34, desc[UR8][R8.64] ;  /* 0x0000000808227980 */ /* 0x000ea2000c101b00 */
[----:B------:R-:W-:Y:S01]  /*59f0*/  R2UR UR4, R14 ;  /* 0x000000000e0472ca */ /* 0x000fe200000e0000 */
[----:B------:R-:W-:Y:S01]  /*5a00*/  DADD R30, R32, R30 ;  /* 0x00000000201e7229 */ /* 0x000fe2000000001e */
[----:B------:R-:W-:-:S13]  /*5a10*/  R2UR UR5, R15 ;  /* 0x000000000f0572ca */ /* 0x000fda00000e0000 */
[----:B--2---:R1:W-:Y:S04]  /*5a20*/  STG.E.64 desc[UR4][R10.64+0x8], R34 ;  /* 0x000008220a007986 */ /* 0x0043e8000c101b04 */
[----:B------:R-:W2:Y:S01]  /*5a30*/  LD.E.64 R36, desc[UR6][R8.64+0x8] ;  /* 0x0000080608247980 */ /* 0x000ea2000c101b00 */
[----:B------:R-:W-:-:S03]  /*5a40*/  DADD R30, R30, R34 ;  /* 0x000000001e1e7229 */ /* 0x000fc60000000022 */
[----:B--2---:R2:W-:Y:S04]  /*5a50*/  STG.E.64 desc[UR4][R10.64+0x10], R36 ;  /* 0x000010240a007986 */ /* 0x0045e8000c101b04 */
[----:B0-----:R-:W3:Y:S01]  /*5a60*/  LD.E.64 R32, desc[UR6][R8.64+0x10] ;  /* 0x0000100608207980 */ /* 0x001ee2000c101b00 */
[----:B------:R-:W-:-:S03]  /*5a70*/  DADD R30, R30, R36 ;  /* 0x000000001e1e7229 */ /* 0x000fc60000000024 */
[----:B---3--:R0:W-:Y:S04]  /*5a80*/  STG.E.64 desc[UR4][R10.64+0x18], R32 ;  /* 0x000018200a007986 */ /* 0x0081e8000c101b04 */
[----:B-1----:R-:W3:Y:S01]  /*5a90*/  LD.E.64 R34, desc[UR6][R8.64+0x18] ;  /* 0x0000180608227980 */ /* 0x002ee2000c101b00 */
[----:B------:R-:W-:-:S03]  /*5aa0*/  DADD R30, R30, R32 ;  /* 0x000000001e1e7229 */ /* 0x000fc60000000020 */
[----:B---3--:R1:W-:Y:S04]  /*5ab0*/  STG.E.64 desc[UR4][R10.64+0x20], R34 ;  /* 0x000020220a007986 */ /* 0x0083e8000c101b04 */
[----:B--2---:R-:W2:Y:S01]  /*5ac0*/  LD.E.64 R36, desc[UR6][R8.64+0x20] ;  /* 0x0000200608247980 */ /* 0x004ea2000c101b00 */
        /* <DEDUP_REMOVED lines=27> */
[----:B0-----:R-:W-:Y:S02]  /*5c80*/  IADD3 R33, P1, PT, R29, 0xf, RZ ;  /* 0x0000000f1d217810 */ /* 0x001fe40007f3e0ff */
[----:B------:R-:W-:Y:S01]  /*5c90*/  LOP3.LUT R28, R6, 0xfffffff0, RZ, 0xc0, !PT ;  /* 0xfffffff0061c7812 */ /* 0x000fe200078ec0ff */
[----:B------:R-:W-:-:S03]  /*5ca0*/  DADD R30, R30, R34 ;  /* 0x000000001e1e7229 */ /* 0x000fc60000000022 */
[----:B------:R-:W-:Y:S01]  /*5cb0*/  ISETP.NE.U32.AND P0, PT, R33, R28, PT ;  /* 0x0000001c2100720c */ /* 0x000fe20003f05070 */
[----:B------:R-:W-:Y:S01]  /*5cc0*/  IMAD.X R33, RZ, RZ, R27, P1 ;  /* 0x000000ffff217224 */ /* 0x000fe200008e061b */
[----:B--2---:R1:W-:Y:S04]  /*5cd0*/  STG.E.64 desc[UR4][R10.64+0x70], R36 ;  /* 0x000070240a007986 */ /* 0x0043e8000c101b04 */
[----:B------:R-:W2:Y:S01]  /*5ce0*/  LD.E.64 R38, desc[UR6][R8.64+0x70] ;  /* 0x0000700608267980 */ /* 0x000ea2000c101b00 */
[----:B------:R-:W-:Y:S01]  /*5cf0*/  ISETP.NE.AND.EX P0, PT, R33, R24, PT, P0 ;  /* 0x000000182100720c */ /* 0x000fe20003f05300 */
[----:B------:R-:W-:Y:S01]  /*5d00*/  DADD R30, R30, R36 ;  /* 0x000000001e1e7229 */ /* 0x000fe20000000024 */
[----:B------:R-:W-:-:S05]  /*5d10*/  IADD3 R29, P1, PT, R29, 0x10, RZ ;  /* 0x000000101d1d7810 */ /* 0x000fca0007f3e0ff */
[----:B------:R-:W-:Y:S01]  /*5d20*/  IMAD.X R27, RZ, RZ, R27, P1 ;  /* 0x000000ffff1b7224 */ /* 0x000fe200008e061b */
[----:B--2---:R1:W-:Y:S01]  /*5d30*/  STG.E.64 desc[UR4][R10.64+0x78], R38 ;  /* 0x000078260a007986 */ /* 0x0043e2000c101b04 */
[----:B------:R-:W-:-:S04]  /*5d40*/  DADD R30, R30, R38 ;  /* 0x000000001e1e7229 */ /* 0x000fc80000000026 */
[----:B------:R-:W-:Y:S07]  /*5d50*/  @P0 BRA `(.L_x_111) ;  /* 0xfffffff800e40947 */ /* 0x000fee000383ffff */
[----:B------:R-:W-:Y:S05]  /*5d60*/  BSYNC.RECONVERGENT B0 ;  /* 0x0000000000007941 */ /* 0x000fea0003800200 */
.L_x_110:
[----:B------:R-:W-:Y:S01]  /*5d70*/  ISETP.NE.U32.AND P0, PT, R26, RZ, PT ;  /* 0x000000ff1a00720c */ /* 0x000fe20003f05070 */
[----:B------:R-:W-:Y:S03]  /*5d80*/  BSSY.RECONVERGENT B0, `(.L_x_109) ;  /* 0x000006e000007945 */ /* 0x000fe60003800200 */
[----:B------:R-:W-:-:S13]  /*5d90*/  ISETP.NE.AND.EX P0, PT, RZ, RZ, PT, P0 ;  /* 0x000000ffff00720c */ /* 0x000fda0003f05300 */
[----:B------:R-:W-:Y:S05]  /*5da0*/  @!P0 BRA `(.L_x_112) ;  /* 0x0000000400ac8947 */ /* 0x000fea0003800000 */
[----:B------:R-:W-:Y:S02]  /*5db0*/  ISETP.GE.U32.AND P0, PT, R26, 0x8, PT ;  /* 0x000000081a00780c */ /* 0x000fe40003f06070 */
[----:B------:R-:W-:Y:S02]  /*5dc0*/  LOP3.LUT R24, R6, 0x7, RZ, 0xc0, !PT ;  /* 0x0000000706187812 */ /* 0x000fe400078ec0ff */
[----:B------:R-:W-:Y:S02]  /*5dd0*/  ISETP.GE.U32.AND.EX P0, PT, RZ, RZ, PT, P0 ;  /* 0x000000ffff00720c */ /* 0x000fe40003f06100 */
[----:B------:R-:W-:-:S04]  /*5de0*/  ISETP.NE.U32.AND P1, PT, R24, RZ, PT ;  /* 0x000000ff1800720c */ /* 0x000fc80003f25070 */
[----:B------:R-:W-:-:S07]  /*5df0*/  ISETP.NE.AND.EX P1, PT, RZ, RZ, PT, P1 ;  /* 0x000000ffff00720c */ /* 0x000fce0003f25310 */
[----:B------:R-:W-:Y:S06]  /*5e00*/  @!P0 BRA `(.L_x_113) ;  /* 0x0000000000a48947 */ /* 0x000fec0003800000 */
[----:B------:R-:W-:Y:S02]  /*5e10*/  R2UR UR4, R14 ;  /* 0x000000000e0472ca */ /* 0x000fe400000e0000 */
[----:B------:R-:W-:Y:S02]  /*5e20*/  R2UR UR5, R15 ;  /* 0x000000000f0572ca */ /* 0x000fe400000e0000 */
[----:B-1----:R-:W-:-:S04]  /*5e30*/  LEA R10, P0, R29, R18, 0x3 ;  /* 0x000000121d0a7211 */ /* 0x002fc800078018ff */
[----:B------:R-:W-:-:S07]  /*5e40*/  LEA.HI.X R11, R29, R19, R27, 0x3, P0 ;  /* 0x000000131d0b7211 */ /* 0x000fce00000f1c1b */
[----:B------:R-:W2:Y:S01]  /*5e50*/  LD.E.64 R32, desc[UR4][R10.64+-0x8] ;  /* 0xfffff8040a207980 */ /* 0x000ea2000c101b00 */
[----:B------:R-:W0:Y:S01]  /*5e60*/  LDCU.64 UR4, c[0x0][0x380] ;  /* 0x00007000ff0477ac */ /* 0x000e220008000a00 */
[----:B------:R-:W-:Y:S02]  /*5e70*/  IADD3 R9, P0, PT, R29, R4, RZ ;  /* 0x000000041d097210 */ /* 0x000fe40007f1e0ff */
        /* <DEDUP_REMOVED lines=25> */
[----:B0-----:R-:W2:Y:S04]  /*6010*/  LD.E.64 R32, desc[UR6][R10.64+0x28] ;  /* 0x000028060a207980 */ /* 0x001ea8000c101b00 */
[----:B--2---:R3:W-:Y:S04]  /*6020*/  STG.E.64 desc[UR4][R8.64+0x30], R32 ;  /* 0x0000302008007986 */ /* 0x0047e8000c101b04 */
[----:B------:R-:W2:Y:S01]  /*6030*/  LD.E.64 R38, desc[UR6][R10.64+0x30] ;  /* 0x000030060a267980 */ /* 0x000ea2000c101b00 */
[----:B------:R-:W-:Y:S01]  /*6040*/  DADD R30, R30, R36 ;  /* 0x000000001e1e7229 */ /* 0x000fe20000000024 */
[----:B------:R-:W-:-:S05]  /*6050*/  IADD3 R29, P0, PT, R29, 0x8, RZ ;  /* 0x000000081d1d7810 */ /* 0x000fca0007f1e0ff */
[----:B------:R-:W-:Y:S02]  /*6060*/  IMAD.X R27, RZ, RZ, R27, P0 ;  /* 0x000000ffff1b7224 */ /* 0x000fe400000e061b */
[----:B------:R-:W-:Y:S01]  /*6070*/  DADD R30, R30, R32 ;  /* 0x000000001e1e7229 */ /* 0x000fe20000000020 */
[----:B--2---:R3:W-:Y:S07]  /*6080*/  STG.E.64 desc[UR4][R8.64+0x38], R38 ;  /* 0x0000382608007986 */ /* 0x0047ee000c101b04 */
[----:B------:R-:W-:-:S11]  /*6090*/  DADD R30, R30, R38 ;  /* 0x000000001e1e7229 */ /* 0x000fd60000000026 */
.L_x_113:
        /* <DEDUP_REMOVED lines=9> */
[----:B-1-3--:R-:W-:-:S04]  /*6130*/  LEA R36, P0, R29, R18, 0x3 ;  /* 0x000000121d247211 */ /* 0x00afc800078018ff */
        /* <DEDUP_REMOVED lines=13> */
[----:B------:R-:W-:Y:S02]  /*6210*/  R2UR UR4, R14 ;  /* 0x000000000e0472ca */ /* 0x000fe400000e0000 */
[----:B------:R-:W-:-:S13]  /*6220*/  R2UR UR5, R15 ;  /* 0x000000000f0572ca */ /* 0x000fda00000e0000 */
[----:B--2---:R0:W-:Y:S04]  /*6230*/  STG.E.64 desc[UR4][R38.64+0x8], R10 ;  /* 0x0000080a26007986 */ /* 0x0041e8000c101b04 */
[----:B------:R-:W2:Y:S01]  /*6240*/  LD.E.64 R32, desc[UR6][R36.64+0x8] ;  /* 0x0000080624207980 */ /* 0x000ea2000c101b00 */
[----:B------:R-:W-:-:S03]  /*6250*/  DADD R30, R30, R8 ;  /* 0x000000001e1e7229 */ /* 0x000fc60000000008 */
        /* <DEDUP_REMOVED lines=8> */
.L_x_114:
[----:B------:R-:W-:Y:S05]  /*62e0*/  @!P1 BRA `(.L_x_112) ;  /* 0x00000000005c9947 */ /* 0x000fea0003800000 */
[----:B------:R-:W-:Y:S02]  /*62f0*/  IMAD.MOV.U32 R24, RZ, RZ, RZ ;  /* 0x000000ffff187224 */ /* 0x000fe400078e00ff */
[----:B------:R-:W-:-:S07]  /*6300*/  IMAD.MOV.U32 R26, RZ, RZ, RZ ;  /* 0x000000ffff1a7224 */ /* 0x000fce00078e00ff */
.L_x_115:
[----:B------:R-:W-:Y:S02]  /*6310*/  R2UR UR4, R14 ;  /* 0x000000000e0472ca */ /* 0x000fe400000e0000 */
[----:B------:R-:W-:Y:S02]  /*6320*/  R2UR UR5, R15 ;  /* 0x000000000f0572ca */ /* 0x000fe400000e0000 */
[----:B0-23--:R-:W-:-:S04]  /*6330*/  LEA R8, P0, R29, R18, 0x3 ;  /* 0x000000121d087211 */ /* 0x00dfc800078018ff */
[----:B------:R-:W-:-:S07]  /*6340*/  LEA.HI.X R9, R29, R19, R27, 0x3, P0 ;  /* 0x000000131d097211 */ /* 0x000fce00000f1c1b */
[----:B------:R-:W2:Y:S01]  /*6350*/  LD.E.64 R8, desc[UR4][R8.64+-0x8] ;  /* 0xfffff80408087980 */ /* 0x000ea2000c101b00 */
[----:B------:R-:W0:Y:S01]  /*6360*/  LDCU.64 UR4, c[0x0][0x380] ;  /* 0x00007000ff0477ac */ /* 0x000e220008000a00 */
[----:B------:R-:W-:Y:S02]  /*6370*/  IADD3 R6, P0, PT, R29, R4, RZ ;  /* 0x000000041d067210 */ /* 0x000fe40007f1e0ff */
[----:B------:R-:W-:Y:S02]  /*6380*/  R2UR UR6, R14 ;  /* 0x000000000e0672ca */ /* 0x000fe400000e0000 */
[----:B------:R-:W-:Y:S01]  /*6390*/  R2UR UR7, R15 ;  /* 0x000000000f0772ca */ /* 0x000fe200000e0000 */
[----:B-1----:R-:W-:Y:S01]  /*63a0*/  IMAD.X R11, R27, 0x1, R12, P0 ;  /* 0x000000011b0b7824 */ /* 0x002fe200000e060c */
[----:B------:R-:W-:-:S05]  /*63b0*/  IADD3 R29, P1, PT, R29, 0x1, RZ ;  /* 0x000000011d1d7810 */ /* 0x000fca0007f3e0ff */
[----:B------:R-:W-:Y:S01]  /*63c0*/  IMAD.X R27, RZ, RZ, R27, P1 ;  /* 0x000000ffff1b7224 */ /* 0x000fe200008e061b */
[----:B0-----:R-:W-:-:S04]  /*63d0*/  LEA R10, P0, R6, UR4, 0x3 ;  /* 0x00000004060a7c11 */ /* 0x001fc8000f8018ff */
[----:B------:R-:W-:Y:S02]  /*63e0*/  LEA.HI.X R11, R6, UR5, R11, 0x3, P0 ;  /* 0x00000005060b7c11 */ /* 0x000fe400080f1c0b */
[----:B------:R-:W-:-:S05]  /*63f0*/  IADD3 R24, P0, PT, R24, 0x1, RZ ;  /* 0x0000000118187810 */ /* 0x000fca0007f1e0ff */
[----:B------:R-:W-:Y:S01]  /*6400*/  IMAD.X R26, RZ, RZ, R26, P0 ;  /* 0x000000ffff1a7224 */ /* 0x000fe200000e061a */
[----:B------:R-:W-:-:S04]  /*6410*/  ISETP.NE.U32.AND P0, PT, R24, R41, PT ;  /* 0x000000291800720c */ /* 0x000fc80003f05070 */
[----:B------:R-:W-:Y:S01]  /*6420*/  ISETP.NE.AND.EX P0, PT, R26, RZ, PT, P0 ;  /* 0x000000ff1a00720c */ /* 0x000fe20003f05300 */
[----:B--2---:R2:W-:Y:S01]  /*6430*/  STG.E.64 desc[UR6][R10.64], R8 ;  /* 0x000000080a007986 */ /* 0x0045e2000c101b06 */
[----:B------:R-:W-:-:S11]  /*6440*/  DADD R30, R8, R30 ;  /* 0x00000000081e7229 */ /* 0x000fd6000000001e */
[----:B------:R-:W-:Y:S05]  /*6450*/  @P0 BRA `(.L_x_115) ;  /* 0xfffffffc00ac0947 */ /* 0x000fea000383ffff */
.L_x_112:
[----:B------:R-:W-:Y:S05]  /*6460*/  BSYNC.RECONVERGENT B0 ;  /* 0x0000000000007941 */ /* 0x000fea0003800200 */
.L_x_109:
[----:B------:R-:W4:Y:S01]  /*6470*/  LDCU.128 UR4, c[0x0][0x380] ;  /* 0x00007000ff0477ac */ /* 0x000f220008000c00 */
[----:B------:R-:W-:Y:S01]  /*6480*/  IMAD.WIDE.U32 R12, R2, R13, RZ ;  /* 0x0000000d020c7225 */ /* 0x000fe200078e00ff */
[C---:B------:R-:W-:Y:S01]  /*6490*/  R2UR UR8, R14.reuse ;  /* 0x000000000e0872ca */ /* 0x040fe200000e0000 */
[----:B------:R-:W-:Y:S01]  /*64a0*/  DADD R30, -RZ, -R30 ;  /* 0x00000000ff1e7229 */ /* 0x000fe2000000091e */
[----:B------:R-:W-:Y:S01]  /*64b0*/  R2UR UR9, R15 ;  /* 0x000000000f0972ca */ /* 0x000fe200000e0000 */
[----:B------:R-:W-:Y:S01]  /*64c0*/  IMAD R25, R25, R2, RZ ;  /* 0x0000000219197224 */ /* 0x000fe200078e02ff */
[----:B------:R-:W-:Y:S01]  /*64d0*/  R2UR UR10, R14 ;  /* 0x000000000e0a72ca */ /* 0x000fe200000e0000 */
[----:B------:R-:W-:Y:S01]  /*64e0*/  IMAD.SHL.U32 R26, R12, 0x4, RZ ;  /* 0x000000040c1a7824 */ /* 0x000fe200078e00ff */
[----:B------:R-:W-:Y:S01]  /*64f0*/  R2UR UR11, R15 ;  /* 0x000000000f0b72ca */ /* 0x000fe200000e0000 */
[----:B------:R-:W-:-:S05]  /*6500*/  IMAD.IADD R25, R13, 0x1, R25 ;  /* 0x000000010d197824 */ /* 0x000fca00078e0219 */
[C-C-:B0123--:R-:W-:Y:S02]  /*6510*/  SHF.L.U64.HI R8, R12.reuse, 0x2, R25.reuse ;  /* 0x000000020c087819 */ /* 0x14ffe40000010219 */
[----:B----4-:R-:W-:Y:S02]  /*6520*/  LEA R10, P0, R12, UR4, 0x3 ;  /* 0x000000040c0a7c11 */ /* 0x010fe4000f8018ff */
[----:B------:R-:W-:Y:S02]  /*6530*/  IADD3 R4, P1, PT, R26, UR6, RZ ;  /* 0x000000061a047c10 */ /* 0x000fe4000ff3e0ff */
[----:B------:R-:W-:Y:S02]  /*6540*/  LEA.HI.X R11, R12, UR5, R25, 0x3, P0 ;  /* 0x000000050c0b7c11 */ /* 0x000fe400080f1c19 */
[----:B------:R-:W-:Y:S02]  /*6550*/  ISETP.NE.AND P0, PT, R3, RZ, PT ;  /* 0x000000ff0300720c */ /* 0x000fe40003f05270 */
[----:B------:R-:W-:Y:S01]  /*6560*/  IADD3.X R5, PT, PT, R8, UR7, RZ, P1, !PT ;  /* 0x0000000708057c10 */ /* 0x000fe20008ffe4ff */
[----:B------:R0:W-:Y:S04]  /*6570*/  STG.E.64 desc[UR8][R10.64], R30 ;  /* 0x0000001e0a007986 */ /* 0x0001e8000c101b08 */
[----:B------:R0:W-:Y:S06]  /*6580*/  STG.E desc[UR10][R4.64], R2 ;  /* 0x0000000204007986 */ /* 0x0001ec000c10190a */
[----:B------:R-:W-:Y:S05]  /*6590*/  @!P0 BRA `(.L_x_116) ;  /* 0x0000002000c88947 */ /* 0x000fea0003800000 */
[----:B------:R-:W1:Y:S01]  /*65a0*/  LDC R6, c[0x0][0x398] ;  /* 0x0000e600ff067b82 */ /* 0x000e620000000800 */
[----:B------:R-:W-:Y:S01]  /*65b0*/  BSSY.RECONVERGENT B0, `(.L_x_116) ;  /* 0x0000230000007945 */ /* 0x000fe20003800200 */
[----:B-1----:R-:W-:-:S13]  /*65c0*/  ISETP.NE.AND P0, PT, R6, RZ, PT ;  /* 0x000000ff0600720c */ /* 0x002fda0003f05270 */
[----:B------:R-:W-:Y:S05]  /*65d0*/  @P0 BRA `(.L_x_117) ;  /* 0x0000000800fc0947 */ /* 0x000fea0003800000 */
[C---:B------:R-:W-:Y:S01]  /*65e0*/  ISETP.GT.U32.AND P1, PT, R3.reuse, 0x1, PT ;  /* 0x000000010300780c */ /* 0x040fe20003f24070 */
[----:B0-----:R-:W-:Y:S01]  /*65f0*/  IMAD.MOV.U32 R2, RZ, RZ, RZ ;  /* 0x000000ffff027224 */ /* 0x001fe200078e00ff */
[----:B------:R-:W-:Y:S02]  /*6600*/  ISETP.GE.U32.AND P2, PT, R3, 0x4, PT ;  /* 0x000000040300780c */ /* 0x000fe40003f46070 */
[----:B------:R-:W-:Y:S02]  /*6610*/  CS2R R20, SRZ ;  /* 0x0000000000147805 */ /* 0x000fe4000001ff00 */
[----:B------:R-:W-:-:S04]  /*6620*/  ISETP.GT.U32.AND.EX P1, PT, R0, RZ, PT, P1 ;  /* 0x000000ff0000720c */ /* 0x000fc80003f24110 */
[----:B------:R-:W-:Y:S02]  /*6630*/  SEL R7, R3, 0x1, P1 ;  /* 0x0000000103077807 */ /* 0x000fe40000800000 */
[----:B------:R-:W-:Y:S02]  /*6640*/  SEL R24, R0, RZ, P1 ;  /* 0x000000ff00187207 */ /* 0x000fe40000800000 */
[----:B------:R-:W-:-:S04]  /*6650*/  LOP3.LUT R6, R7, 0x3, RZ, 0xc0, !PT ;  /* 0x0000000307067812 */ /* 0x000fc800078ec0ff */
[----:B------:R-:W-:-:S04]  /*6660*/  ISETP.NE.U32.AND P0, PT, R6, RZ, PT ;  /* 0x000000ff0600720c */ /* 0x000fc80003f05070 */
[----:B------:R-:W-:Y:S01]  /*6670*/  ISETP.NE.AND.EX P0, PT, R2, RZ, PT, P0 ;  /* 0x000000ff0200720c */ /* 0x000fe20003f05300 */
[----:B------:R-:W-:-:S12]  /*6680*/  @!P2 BRA `(.L_x_118) ;  /* 0x000000040068a947 */ /* 0x000fd80003800000 */
[----:B------:R-:W-:Y:S01]  /*6690*/  IADD3 R12, P1, PT, R4, 0x8, RZ ;  /* 0x00000008040c7810 */ /* 0x000fe20007f3e0ff */
[----:B------:R-:W-:Y:S01]  /*66a0*/  BSSY.RECONVERGENT B1, `(.L_x_118) ;  /* 0x0000058000017945 */ /* 0x000fe20003800200 */
[----:B------:R-:W-:Y:S01]  /*66b0*/  LOP3.LUT R21, R7, 0xfffffffc, RZ, 0xc0, !PT ;  /* 0xfffffffc07157812 */ /* 0x000fe200078ec0ff */
[----:B------:R-:W-:Y:S01]  /*66c0*/  IMAD.MOV.U32 R20, RZ, RZ, R24 ;  /* 0x000000ffff147224 */ /* 0x000fe200078e0018 */
[----:B------:R-:W-:Y:S01]  /*66d0*/  CS2R R10, SRZ ;  /* 0x00000000000a7805 */ /* 0x000fe2000001ff00 */
[----:B------:R-:W-:-:S08]  /*66e0*/  IMAD.X R13, RZ, RZ, R5, P1 ;  /* 0x000000ffff0d7224 */ /* 0x000fd000008e0605 */
.L_x_119:
[----:B------:R-:W-:-:S13]  /*66f0*/  LOP3.LUT P2, RZ, R10, 0xfffffffc, RZ, 0xc0, !PT ;  /* 0xfffffffc0aff7812 */ /* 0x000fda000784c0ff */
[C---:B------:R-:W-:Y:S02]  /*6700*/  @P2 R2UR UR4, R14.reuse ;  /* 0x000000000e0422ca */ /* 0x040fe400000e0000 */
[C---:B------:R-:W-:Y:S02]  /*6710*/  @P2 R2UR UR5, R15.reuse ;  /* 0x000000000f0522ca */ /* 0x040fe400000e0000 */
[----:B------:R-:W-:Y:S02]  /*6720*/  @!P2 R2UR UR6, R14 ;  /* 0x000000000e06a2ca */ /* 0x000fe400000e0000 */
[----:B------:R-:W-:-:S09]  /*6730*/  @!P2 R2UR UR7, R15 ;  /* 0x000000000f07a2ca */ /* 0x000fd200000e0000 */
[----:B------:R-:W2:Y:S04]  /*6740*/  @P2 LD.E R3, desc[UR4][R22.64] ;  /* 0x0000000416032980 */ /* 0x000ea8000c101900 */
[----:B------:R-:W3:Y:S01]  /*6750*/  @!P2 LD.E R0, desc[UR6][R16.64] ;  /* 0x000000061000a980 */ /* 0x000ee2000c101900 */
[----:B------:R-:W-:Y:S02]  /*6760*/  @!P2 R2UR UR4, R14 ;  /* 0x000000000e04a2ca */ /* 0x000fe400000e0000 */
[----:B------:R-:W-:Y:S01]  /*6770*/  @!P2 R2UR UR5, R15 ;  /* 0x000000000f05a2ca */ /* 0x000fe200000e0000 */
[----:B---3--:R-:W-:-:S12]  /*6780*/  @!P2 VIADD R3, R0, 0x1 ;  /* 0x000000010003a836 */ /* 0x008fd80000000000 */
[----:B------:R-:W-:Y:S04]  /*6790*/  @!P2 ST.E desc[UR4][R22.64], R3 ;  /* 0x000000031600a985 */ /* 0x000fe8000c101904 */
[----:B------:R-:W3:Y:S01]  /*67a0*/  @!P2 LD.E R5, desc[UR6][R16.64+0x4] ;  /* 0x000004061005a980 */ /* 0x000ee2000c101900 */
[----:B------:R-:W-:Y:S01]  /*67b0*/  VIADD R0, R10, 0x1 ;  /* 0x000000010a007836 */ /* 0x000fe20000000000 */
[----:B------:R-:W-:Y:S01]  /*67c0*/  R2UR UR6, R14 ;  /* 0x000000000e0672ca */ /* 0x000fe200000e0000 */
[----:B------:R-:W-:Y:S01]  /*67d0*/  IMAD.MOV.U32 R4, RZ, RZ, R12 ;  /* 0x000000ffff047224 */ /* 0x000fe200078e000c */
[----:B------:R-:W-:Y:S02]  /*67e0*/  R2UR UR7, R15 ;  /* 0x000000000f0772ca */ /* 0x000fe400000e0000 */
[----:B------:R-:W-:-:S04]  /*67f0*/  LOP3.LUT R0, R0, 0xfffffffd, RZ, 0xc0, !PT ;  /* 0xfffffffd00007812 */ /* 0x000fc800078ec0ff */
[----:B------:R-:W-:-:S04]  /*6800*/  ISETP.NE.U32.AND P1, PT, R0, 0x1, PT ;  /* 0x000000010000780c */ /* 0x000fc80003f25070 */
[----:B------:R-:W-:-:S13]  /*6810*/  ISETP.NE.AND.EX P1, PT, RZ, RZ, PT, P1 ;  /* 0x000000ffff00720c */ /* 0x000fda0003f25310 */
[C---:B------:R-:W-:Y:S02]  /*6820*/  @P1 R2UR UR8, R14.reuse ;  /* 0x000000000e0812ca */ /* 0x040fe400000e0000 */
[C---:B------:R-:W-:Y:S02]  /*6830*/  @P1 R2UR UR9, R15.reuse ;  /* 0x000000000f0912ca */ /* 0x040fe400000e0000 */
[----:B------:R-:W-:Y:S02]  /*6840*/  @!P1 R2UR UR10, R14 ;  /* 0x000000000e0a92ca */ /* 0x000fe400000e0000 */
[----:B------:R-:W-:Y:S01]  /*6850*/  @!P1 R2UR UR11, R15 ;  /* 0x000000000f0b92ca */ /* 0x000fe200000e0000 */
[----:B---3--:R0:W-:Y:S02]  /*6860*/  @!P2 ST.E desc[UR4][R22.64+0x4], R5 ;  /* 0x000004051600a985 */ /* 0x0081e4000c101904 */
[----:B0-----:R-:W-:-:S05]  /*6870*/  IMAD.MOV.U32 R5, RZ, RZ, R13 ;  /* 0x000000ffff057224 */ /* 0x001fca00078e000d */
[----:B--2---:R0:W-:Y:S04]  /*6880*/  STG.E desc[UR6][R4.64+-0x4], R3 ;  /* 0xfffffc0304007986 */ /* 0x0041e8000c101906 */
[----:B------:R-:W2:Y:S04]  /*6890*/  @P1 LD.E R7, desc[UR8][R22.64] ;  /* 0x0000000816071980 */ /* 0x000ea8000c101900 */
[----:B------:R-:W3:Y:S01]  /*68a0*/  @!P1 LD.E R0, desc[UR10][R16.64] ;  /* 0x0000000a10009980 */ /* 0x000ee2000c101900 */
[----:B------:R-:W-:Y:S02]  /*68b0*/  @!P1 R2UR UR4, R14 ;  /* 0x000000000e0492ca */ /* 0x000fe400000e0000 */
[----:B------:R-:W-:-:S02]  /*68c0*/  @!P1 R2UR UR5, R15 ;  /* 0x000000000f0592ca */ /* 0x000fc400000e0000 */
[----:B------:R-:W-:Y:S02]  /*68d0*/  @!P1 R2UR UR6, R14 ;  /* 0x000000000e0692ca */ /* 0x000fe400000e0000 */
[----:B------:R-:W-:Y:S01]  /*68e0*/  @!P1 R2UR UR7, R15 ;  /* 0x000000000f0792ca */ /* 0x000fe200000e0000 */
[----:B---3--:R-:W-:-:S08]  /*68f0*/  @!P1 VIADD R7, R0, 0xffffffff ;  /* 0xffffffff00079836 */ /* 0x008fd00000000000 */
[----:B------:R-:W-:Y:S04]  /*6900*/  @!P1 ST.E desc[UR4][R22.64], R7 ;  /* 0x0000000716009985 */ /* 0x000fe8000c101904 */
[----:B------:R-:W3:Y:S01]  /*6910*/  @!P1 LD.E R9, desc[UR6][R16.64+0x4] ;  /* 0x0000040610099980 */ /* 0x000ee2000c101900 */
[----:B------:R-:W-:Y:S01]  /*6920*/  VIADD R0, R10, 0x2 ;  /* 0x000000020a007836 */ /* 0x000fe20000000000 */
[----:B------:R-:W-:Y:S02]  /*6930*/  R2UR UR6, R14 ;  /* 0x000000000e0672ca */ /* 0x000fe400000e0000 */
[----:B------:R-:W-:Y:S02]  /*6940*/  R2UR UR7, R15 ;  /* 0x000000000f0772ca */ /* 0x000fe400000e0000 */
[----:B------:R-:W-:-:S04]  /*6950*/  LOP3.LUT R0, R0, 0xfffffffe, RZ, 0xc0, !PT ;  /* 0xfffffffe00007812 */ /* 0x000fc800078ec0ff */
[----:B------:R-:W-:-:S04]  /*6960*/  ISETP.NE.U32.AND P2, PT, R0, 0x2, PT ;  /* 0x000000020000780c */ /* 0x000fc80003f45070 */
[----:B------:R-:W-:-:S13]  /*6970*/  ISETP.NE.AND.EX P2, PT, RZ, RZ, PT, P2 ;  /* 0x000000ffff00720c */ /* 0x000fda0003f45320 */
[C---:B------:R-:W-:Y:S02]  /*6980*/  @P2 R2UR UR8, R14.reuse ;  /* 0x000000000e0822ca */ /* 0x040fe400000e0000 */
[----:B------:R-:W-:Y:S01]  /*6990*/  @P2 R2UR UR9, R15 ;  /* 0x000000000f0922ca */ /* 0x000fe200000e0000 */
[----:B---3--:R-:W-:Y:S04]  /*69a0*/  @!P1 ST.E desc[UR4][R22.64+0x4], R9 ;  /* 0x0000040916009985 */ /* 0x008fe8000c101904 */
[----:B--2---:R1:W-:Y:S08]  /*69b0*/  STG.E desc[UR6][R4.64], R7 ;  /* 0x0000000704007986 */ /* 0x0043f0000c101906 */
[----:B0-----:R-:W2:Y:S01]  /*69c0*/  @P2 LD.E R3, desc[UR8][R22.64] ;  /* 0x0000000816032980 */ /* 0x001ea2000c101900 */
[----:B------:R-:W-:-:S02]  /*69d0*/  @!P2 R2UR UR4, R14 ;  /* 0x000000000e04a2ca */ /* 0x000fc400000e0000 */
[C---:B------:R-:W-:Y:S02]  /*69e0*/  @!P2 R2UR UR5, R15.reuse ;  /* 0x000000000f05a2ca */ /* 0x040fe400000e0000 */
[----:B------:R-:W-:Y:S02]  /*69f0*/  @!P2 R2UR UR6, R14 ;  /* 0x000000000e06a2ca */ /* 0x000fe400000e0000 */
[----:B------:R-:W-:-:S09]  /*6a00*/  @!P2 R2UR UR7, R15 ;  /* 0x000000000f07a2ca */ /* 0x000fd200000e0000 */
[----:B------:R-:W3:Y:S01]  /*6a10*/  @!P2 LD.E R3, desc[UR4][R16.64] ;  /* 0x000000041003a980 */ /* 0x000ee2000c101900 */
[----:B------:R-:W-:-:S03]  /*6a20*/  ISETP.NE.AND P1, PT, R10, RZ, PT ;  /* 0x000000ff0a00720c */ /* 0x000fc60003f25270 */
[----:B---3--:R-:W-:Y:S04]  /*6a30*/  @!P2 ST.E desc[UR4][R22.64], R3 ;  /* 0x000000031600a985 */ /* 0x008fe8000c101904 */
[----:B------:R-:W1:Y:S01]  /*6a40*/  @!P2 LD.E R0, desc[UR6][R16.64+0x4] ;  /* 0x000004061000a980 */ /* 0x000e62000c101900 */
[----:B------:R-:W-:Y:S02]  /*6a50*/  R2UR UR6, R14 ;  /* 0x000000000e0672ca */ /* 0x000fe400000e0000 */
[----:B------:R-:W-:-:S03]  /*6a60*/  R2UR UR7, R15 ;  /* 0x000000000f0772ca */ /* 0x000fc600000e0000 */
[----:B------:R-:W-:Y:S02]  /*6a70*/  @P1 R2UR UR8, R14 ;  /* 0x000000000e0812ca */ /* 0x000fe400000e0000 */
[----:B------:R-:W-:Y:S01]  /*6a80*/  @P1 R2UR UR9, R15 ;  /* 0x000000000f0912ca */ /* 0x000fe200000e0000 */
[----:B-1----:R-:W-:-:S05]  /*6a90*/  @!P2 VIADD R7, R0, 0x1 ;  /* 0x000000010007a836 */ /* 0x002fca0000000000 */
[----:B------:R0:W-:Y:S04]  /*6aa0*/  @!P2 ST.E desc[UR4][R22.64+0x4], R7 ;  /* 0x000004071600a985 */ /* 0x0001e8000c101904 */
[----:B--2---:R1:W-:Y:S04]  /*6ab0*/  STG.E desc[UR6][R4.64+0x4], R3 ;  /* 0x0000040304007986 */ /* 0x0043e8000c101906 */
[----:B------:R-:W2:Y:S01]  /*6ac0*/  @P1 LD.E R9, desc[UR8][R22.64] ;  /* 0x0000000816091980 */ /* 0x000ea2000c101900 */
[----:B------:R-:W-:Y:S02]  /*6ad0*/  @!P1 R2UR UR4, R14 ;  /* 0x000000000e0492ca */ /* 0x000fe400000e0000 */
[----:B------:R-:W-:-:S02]  /*6ae0*/  @!P1 R2UR UR5, R15 ;  /* 0x000000000f0592ca */ /* 0x000fc400000e0000 */
[----:B------:R-:W-:Y:S02]  /*6af0*/  @!P1 R2UR UR6, R14 ;  /* 0x000000000e0692ca */ /* 0x000fe400000e0000 */
[----:B------:R-:W-:-:S09]  /*6b00*/  @!P1 R2UR UR7, R15 ;  /* 0x000000000f0792ca */ /* 0x000fd200000e0000 */
[----:B------:R-:W3:Y:S01]  /*6b10*/  @!P1 LD.E R9, desc[UR4][R16.64] ;  /* 0x0000000410099980 */ /* 0x000ee2000c101900 */
[----:B------:R-:W-:-:S03]  /*6b20*/  IADD3 R10, P2, PT, R10, 0x4, RZ ;  /* 0x000000040a0a7810 */ /* 0x000fc60007f5e0ff */
[----:B---3--:R1:W-:Y:S04]  /*6b30*/  @!P1 ST.E desc[UR4][R22.64], R9 ;  /* 0x0000000916009985 */ /* 0x0083e8000c101904 */
[----:B------:R-:W0:Y:S01]  /*6b40*/  @!P1 LD.E R0, desc[UR6][R16.64+0x4] ;  /* 0x0000040610009980 */ /* 0x000e22000c101900 */
[----:B------:R-:W-:Y:S01]  /*6b50*/  IMAD.X R11, RZ, RZ, R11, P2 ;  /* 0x000000ffff0b7224 */ /* 0x000fe200010e060b */
[----:B------:R-:W-:Y:S02]  /*6b60*/  R2UR UR6, R14 ;  /* 0x000000000e0672ca */ /* 0x000fe400000e0000 */
[----:B------:R-:W-:Y:S02]  /*6b70*/  R2UR UR7, R15 ;  /* 0x000000000f0772ca */ /* 0x000fe400000e0000 */
[----:B------:R-:W-:-:S05]  /*6b80*/  IADD3 R12, P2, PT, R4, 0x10, RZ ;  /* 0x00000010040c7810 */ /* 0x000fca0007f5e0ff */
[----:B------:R-:W-:Y:S02]  /*6b90*/  IMAD.X R13, RZ, RZ, R5, P2 ;  /* 0x000000ffff0d7224 */ /* 0x000fe400010e0605 */
[----:B0-----:R-:W-:Y:S01]  /*6ba0*/  @!P1 VIADD R7, R0, 0xffffffff ;  /* 0xffffffff00079836 */ /* 0x001fe20000000000 */
[----:B------:R-:W-:-:S04]  /*6bb0*/  IADD3 R0, P3, PT, R10, -R21, RZ ;  /* 0x800000150a007210 */ /* 0x000fc80007f7e0ff */
[----:B------:R1:W-:Y:S01]  /*6bc0*/  @!P1 ST.E desc[UR4][R22.64+0x4], R7 ;  /* 0x0000040716009985 */ /* 0x0003e2000c101904 */
[----:B------:R-:W-:Y:S01]  /*6bd0*/  ISETP.NE.U32.AND P1, PT, R0, RZ, PT ;  /* 0x000000ff0000720c */ /* 0x000fe20003f25070 */
[----:B------:R-:W-:Y:S02]  /*6be0*/  IMAD.X R0, R11, 0x1, ~R24, P3 ;  /* 0x000000010b007824 */ /* 0x000fe400018e0e18 */
[----:B--2---:R1:W-:Y:S03]  /*6bf0*/  STG.E desc[UR6][R4.64+0x8], R9 ;  /* 0x0000080904007986 */ /* 0x0043e6000c101906 */
[----:B------:R-:W-:-:S13]  /*6c00*/  ISETP.NE.AND.EX P1, PT, R0, RZ, PT, P1 ;  /* 0x000000ff0000720c */ /* 0x000fda0003f25310 */
[----:B-1----:R-:W-:Y:S05]  /*6c10*/  @P1 BRA `(.L_x_119) ;  /* 0xfffffff800b41947 */ /* 0x002fea000383ffff */
[----:B------:R-:W-:Y:S05]  /*6c20*/  BSYNC.RECONVERGENT B1 ;  /* 0x0000000000017941 */ /* 0x000fea0003800200 */
.L_x_118:
[----:B------:R-:W-:Y:S05]  /*6c30*/  @!P0 BRA `(.L_x_120) ;  /* 0x0000001c001c8947 */ /* 0x000fea0003800000 */
[----:B------:R-:W0:Y:S01]  /*6c40*/  LDCU.64 UR4, c[0x0][0x388] ;  /* 0x00007100ff0477ac */ /* 0x000e220008000a00 */
[C---:B------:R-:W-:Y:S01]  /*6c50*/  LEA R9, P0, R21.reuse, R26, 0x2 ;  /* 0x0000001a15097211 */ /* 0x040fe200078010ff */
[----:B------:R-:W-:Y:S01]  /*6c60*/  BSSY.RECONVERGENT B1, `(.L_x_121) ;  /* 0x0000055000017945 */ /* 0x000fe20003800200 */
[----:B------:R-:W-:Y:S02]  /*6c70*/  IMAD.MOV.U32 R0, RZ, RZ, R21 ;  /* 0x000000ffff007224 */ /* 0x000fe400078e0015 */
[----:B------:R-:W-:Y:S02]  /*6c80*/  LEA.HI.X R8, R21, R8, R20, 0x2, P0 ;  /* 0x0000000815087211 */ /* 0x000fe400000f1414 */
[----:B0-----:R-:W-:-:S04]  /*6c90*/  IADD3 R9, P1, PT, R9, UR4, RZ ;  /* 0x0000000409097c10 */ /* 0x001fc8000ff3e0ff */
[----:B------:R-:W-:-:S04]  /*6ca0*/  IADD3 R9, P2, PT, R9, 0x4, RZ ;  /* 0x0000000409097810 */ /* 0x000fc80007f5e0ff */
[----:B------:R-:W-:-:S09]  /*6cb0*/  IADD3.X R8, PT, PT, RZ, UR5, R8, P2, P1 ;  /* 0x00000005ff087c10 */ /* 0x000fd200097e2408 */
.L_x_127:
[----:B------:R-:W-:Y:S01]  /*6cc0*/  ISETP.GT.AND P0, PT, R0, 0x1, PT ;  /* 0x000000010000780c */ /* 0x000fe20003f04270 */
[----:B------:R-:W-:Y:S04]  /*6cd0*/  BSSY.RECONVERGENT B2, `(.L_x_122) ;  /* 0x000003e000027945 */ /* 0x000fe80003800200 */
[----:B------:R-:W-:Y:S08]  /*6ce0*/  BSSY.RELIABLE B3, `(.L_x_123) ;  /* 0x0000023000037945 */ /* 0x000ff00003800100 */
[----:B0---4-:R-:W-:Y:S05]  /*6cf0*/  @P0 BRA `(.L_x_124) ;  /* 0x00000000006c0947 */ /* 0x011fea0003800000 */
[----:B------:R-:W-:-:S05]  /*6d00*/  VIMNMX.U32 R3, PT, PT, R0, 0x2, PT ;  /* 0x0000000200037848 */ /* 0x000fca0003fe0000 */
[----:B------:R-:W-:-:S04]  /*6d10*/  IMAD.SHL.U32 R3, R3, 0x4, RZ ;  /* 0x0000000403037824 */ /* 0x000fc800078e00ff */
[----:B------:R-:W0:Y:S02]  /*6d20*/  LDC R4, c[0x2][R3] ;  /* 0x0080000003047b82 */ /* 0x000e240000000800 */
[----:B0-----:R-:W-:-:S04]  /*6d30*/  SHF.R.S32.HI R5, RZ, 0x1f, R4 ;  /* 0x0000001fff057819 */ /* 0x001fc80000011404 */
.L_x_162:
[----:B------:R-:W-:Y:S05]  /*6d40*/  BRX R4 -0x6d50                                                           (*"BRANCH_TARGETS .L_x_163,.L_x_164,.L_x_165"*) ;  /* 0xffffff9004ac7949 */ /* 0x000fea000383ffff */
.L_x_164:
[----:B------:R-:W-:Y:S05]  /*6d50*/  BREAK.RELIABLE B3 ;  /* 0x0000000000037942 */ /* 0x000fea0003800100 */
[----:B------:R-:W-:Y:S02]  /*6d60*/  R2UR UR4, R14 ;  /* 0x000000000e0472ca */ /* 0x000fe400000e0000 */
[----:B------:R-:W-:-:S13]  /*6d70*/  R2UR UR5, R15 ;  /* 0x000000000f0572ca */ /* 0x000fda00000e0000 */
[----:B------:R-:W2:Y:S01]  /*6d80*/  LD.E R3, desc[UR4][R16.64] ;  /* 0x0000000410037980 */ /* 0x000ea2000c101900 */
[----:B------:R-:W-:Y:S02]  /*6d90*/  R2UR UR6, R14 ;  /* 0x000000000e0672ca */ /* 0x000fe400000e0000 */
[----:B------:R-:W-:Y:S01]  /*6da0*/  R2UR UR7, R15 ;  /* 0x000000000f0772ca */ /* 0x000fe200000e0000 */
[----:B--2---:R-:W-:-:S05]  /*6db0*/  VIADD R7, R3, 0xffffffff ;  /* 0xffffffff03077836 */ /* 0x004fca0000000000 */
[----:B------:R0:W-:Y:S07]  /*6dc0*/  ST.E desc[UR4][R22.64], R7 ;  /* 0x0000000716007985 */ /* 0x0001ee000c101904 */
[----:B------:R-:W2:Y:S04]  /*6dd0*/  LD.E R3, desc[UR6][R16.64+0x4] ;  /* 0x0000040610037980 */ /* 0x000ea8000c101900 */
[----:B--2---:R0:W-:Y:S01]  /*6de0*/  ST.E desc[UR4][R22.64+0x4], R3 ;  /* 0x0000040316007985 */ /* 0x0041e2000c101904 */
[----:B------:R-:W-:Y:S05]  /*6df0*/  BRA `(.L_x_125) ;  /* 0x0000000000ac7947 */ /* 0x000fea0003800000 */
.L_x_163:
        /* <DEDUP_REMOVED lines=11> */
.L_x_124:
[----:B------:R-:W-:-:S05]  /*6eb0*/  IMAD.MOV.U32 R3, RZ, RZ, -0x2 ;  /* 0xfffffffeff037424 */ /* 0x000fca00078e00ff */
[----:B------:R-:W-:-:S05]  /*6ec0*/  VIADDMNMX.U32 R3, R0, R3, 0x2, PT ;  /* 0x0000000200037446 */ /* 0x000fca0003800003 */
[----:B------:R-:W-:-:S04]  /*6ed0*/  IMAD.SHL.U32 R3, R3, 0x4, RZ ;  /* 0x0000000403037824 */ /* 0x000fc800078e00ff */
[----:B------:R-:W0:Y:S02]  /*6ee0*/  LDC R4, c[0x2][R3+0xc] ;  /* 0x0080030003047b82 */ /* 0x000e240000000800 */
[----:B0-----:R-:W-:-:S04]  /*6ef0*/  SHF.R.S32.HI R5, RZ, 0x1f, R4 ;  /* 0x0000001fff057819 */ /* 0x001fc80000011404 */
.L_x_166:
[----:B------:R-:W-:Y:S05]  /*6f00*/  BRX R4 -0x6f10                                                           (*"BRANCH_TARGETS .L_x_167,.L_x_168,.L_x_165"*) ;  /* 0xffffff90043c7949 */ /* 0x000fea000383ffff */
.L_x_165:
[----:B------:R-:W-:Y:S05]  /*6f10*/  BSYNC.RELIABLE B3 ;  /* 0x0000000000037941 */ /* 0x000fea0003800100 */
.L_x_123:
[----:B------:R-:W-:Y:S02]  /*6f20*/  R2UR UR4, R14 ;  /* 0x000000000e0472ca */ /* 0x000fe400000e0000 */
[----:B------:R-:W-:-:S13]  /*6f30*/  R2UR UR5, R15 ;  /* 0x000000000f0572ca */ /* 0x000fda00000e0000 */
[----:B------:R4:W5:Y:S01]  /*6f40*/  LD.E R7, desc[UR4][R22.64] ;  /* 0x0000000416077980 */ /* 0x000962000c101900 */
[----:B------:R-:W-:Y:S05]  /*6f50*/  BRA `(.L_x_125) ;  /* 0x0000000000547947 */ /* 0x000fea0003800000 */
.L_x_168:
[----:B------:R-:W-:Y:S05]  /*6f60*/  BREAK.RELIABLE B3 ;  /* 0x0000000000037942 */ /* 0x000fea0003800100 */
[----:B------:R-:W-:Y:S02]  /*6f70*/  R2UR UR4, R14 ;  /* 0x000000000e0472ca */ /* 0x000fe400000e0000 */
[----:B------:R-:W-:-:S13]  /*6f80*/  R2UR UR5, R15 ;  /* 0x000000000f0572ca */ /* 0x000fda00000e0000 */
[----:B------:R-:W2:Y:S01]  /*6f90*/  LD.E R7, desc[UR4][R16.64] ;  /* 0x0000000410077980 */ /* 0x000ea2000c101900 */
[----:B------:R-:W-:Y:S02]  /*6fa0*/  R2UR UR6, R14 ;  /* 0x000000000e0672ca */ /* 0x000fe400000e0000 */
[----:B------:R-:W-:Y:S01]  /*6fb0*/  R2UR UR7, R15 ;  /* 0x000000000f0772ca */ /* 0x000fe200000e0000 */
[----:B--2---:R3:W-:-:S12]  /*6fc0*/  ST.E desc[UR4][R22.64], R7 ;  /* 0x0000000716007985 */ /* 0x0047d8000c101904 */
[----:B------:R-:W2:Y:S02]  /*6fd0*/  LD.E R3, desc[UR6][R16.64+0x4] ;  /* 0x0000040610037980 */ /* 0x000ea4000c101900 */
[----:B--2---:R-:W-:-:S05]  /*6fe0*/  VIADD R3, R3, 0xffffffff ;  /* 0xffffffff03037836 */ /* 0x004fca0000000000 */
[----:B------:R3:W-:Y:S01]  /*6ff0*/  ST.E desc[UR4][R22.64+0x4], R3 ;  /* 0x0000040316007985 */ /* 0x0007e2000c101904 */
[----:B------:R-:W-:Y:S05]  /*7000*/  BRA `(.L_x_125) ;  /* 0x0000000000287947 */ /* 0x000fea0003800000 */
.L_x_167:
[----:B------:R-:W-:Y:S05]  /*7010*/  BREAK.RELIABLE B3 ;  /* 0x0000000000037942 */ /* 0x000fea0003800100 */
[----:B------:R-:W-:Y:S02]  /*7020*/  R2UR UR4, R14 ;  /* 0x000000000e0472ca */ /* 0x000fe400000e0000 */
[----:B------:R-:W-:-:S13]  /*7030*/  R2UR UR5, R15 ;  /* 0x000000000f0572ca */ /* 0x000fda00000e0000 */
[----:B------:R-:W2:Y:S01]  /*7040*/  LD.E R7, desc[UR4][R16.64] ;  /* 0x0000000410077980 */ /* 0x000ea2000c101900 */
[----:B------:R-:W-:Y:S02]  /*7050*/  R2UR UR6, R14 ;  /* 0x000000000e0672ca */ /* 0x000fe400000e0000 */
[----:B------:R-:W-:Y:S01]  /*7060*/  R2UR UR7, R15 ;  /* 0x000000000f0772ca */ /* 0x000fe200000e0000 */
[----:B--2---:R2:W-:-:S12]  /*7070*/  ST.E desc[UR4][R22.64], R7 ;  /* 0x0000000716007985 */ /* 0x0045d8000c101904 */
[----:B------:R-:W3:Y:S02]  /*7080*/  LD.E R3, desc[UR6][R16.64+0x4] ;  /* 0x0000040610037980 */ /* 0x000ee4000c101900 */
[----:B---3--:R-:W-:-:S05]  /*7090*/  VIADD R3, R3, 0x1 ;  /* 0x0000000103037836 */ /* 0x008fca0000000000 */
[----:B------:R2:W-:Y:S02]  /*70a0*/  ST.E desc[UR4][R22.64+0x4], R3 ;  /* 0x0000040316007985 */ /* 0x0005e4000c101904 */
.L_x_125:
[----:B------:R-:W-:Y:S05]  /*70b0*/  BSYNC.RECONVERGENT B2 ;  /* 0x0000000000027941 */ /* 0x000fea0003800200 */
.L_x_122:
[----:B------:R-:W-:Y:S01]  /*70c0*/  IADD3 R6, P0, PT, R6, -0x1, RZ ;  /* 0xffffffff06067810 */ /* 0x000fe20007f1e0ff */
[----:B------:R-:W-:Y:S01]  /*70d0*/  IMAD.MOV.U32 R4, RZ, RZ, R9 ;  /* 0x000000ffff047224 */ /* 0x000fe200078e0009 */
[----:B------:R-:W-:Y:S01]  /*70e0*/  R2UR UR4, R14 ;  /* 0x000000000e0472ca */ /* 0x000fe200000e0000 */
[----:B------:R-:W-:Y:S01]  /*70f0*/  IMAD.MOV.U32 R5, RZ, RZ, R8 ;  /* 0x000000ffff057224 */ /* 0x000fe200078e0008 */
[----:B------:R-:W-:Y:S02]  /*7100*/  IADD3.X R2, PT, PT, R2, -0x1, RZ, P0, !PT ;  /* 0xffffffff02027810 */ /* 0x000fe400007fe4ff */
[----:B------:R-:W-:Y:S02]  /*7110*/  ISETP.NE.U32.AND P0, PT, R6, RZ, PT ;  /* 0x000000ff0600720c */ /* 0x000fe40003f05070 */
[----:B------:R-:W-:Y:S02]  /*7120*/  R2UR UR5, R15 ;  /* 0x000000000f0572ca */ /* 0x000fe400000e0000 */
[----:B------:R-:W-:-:S02]  /*7130*/  ISETP.NE.AND.EX P0, PT, R2, RZ, PT, P0 ;  /* 0x000000ff0200720c */ /* 0x000fc40003f05300 */
[----:B0123--:R-:W-:-:S05]  /*7140*/  IADD3 R3, P1, PT, R9, 0x4, RZ ;  /* 0x0000000409037810 */ /* 0x00ffca0007f3e0ff */
[----:B------:R-:W-:-:S04]  /*7150*/  IMAD.X R8, RZ, RZ, R8, P1 ;  /* 0x000000ffff087224 */ /* 0x000fc800008e0608 */
[----:B-----5:R0:W-:Y:S02]  /*7160*/  STG.E desc[UR4][R4.64], R7 ;  /* 0x0000000704007986 */ /* 0x0201e4000c101904 */
[----:B------:R-:W-:Y:S05]  /*7170*/  @!P0 BRA `(.L_x_126) ;  /* 0x00000000000c8947 */ /* 0x000fea0003800000 */
[----:B------:R-:W-:Y:S02]  /*7180*/  VIADD R0, R0, 0x1 ;  /* 0x0000000100007836 */ /* 0x000fe40000000000 */
[----:B------:R-:W-:Y:S01]  /*7190*/  IMAD.MOV.U32 R9, RZ, RZ, R3 ;  /* 0x000000ffff097224 */ /* 0x000fe200078e0003 */
[----:B------:R-:W-:Y:S06]  /*71a0*/  BRA `(.L_x_127) ;  /* 0xfffffff800c47947 */ /* 0x000fec000383ffff */
.L_x_126:
[----:B------:R-:W-:Y:S05]  /*71b0*/  BSYNC.RECONVERGENT B1 ;  /* 0x0000000000017941 */ /* 0x000fea0003800200 */
.L_x_121:
[----:B------:R-:W-:Y:S05]  /*71c0*/  BRA `(.L_x_120) ;  /* 0x0000001400b87947 */ /* 0x000fea0003800000 */
.L_x_117:
[----:B------:R-:W-:-:S13]  /*71d0*/  ISETP.NE.AND P0, PT, R6, 0x1, PT ;  /* 0x000000010600780c */ /* 0x000fda0003f05270 */
[----:B------:R-:W-:Y:S05]  /*71e0*/  @!P0 BRA `(.L_x_128) ;  /* 0x0000001000248947 */ /* 0x000fea0003800000 */
[C---:B------:R-:W-:Y:S01]  /*71f0*/  VIADD R28, R6.reuse, 0x7 ;  /* 0x00000007061c7836 */ /* 0x040fe20000000000 */
[----:B------:R-:W-:Y:S01]  /*7200*/  ISETP.GT.U32.AND P0, PT, R3, 0x1, PT ;  /* 0x000000010300780c */ /* 0x000fe20003f04070 */
[----:B0-----:R-:W-:Y:S01]  /*7210*/  VIADD R30, R6, 0x3 ;  /* 0x00000003061e7836 */ /* 0x001fe20000000000 */
[----:B------:R-:W-:Y:S01]  /*7220*/  BSSY.RECONVERGENT B1, `(.L_x_129) ;  /* 0x0000104000017945 */ /* 0x000fe20003800200 */
[----:B------:R-:W-:Y:S01]  /*7230*/  IMAD.MOV.U32 R9, RZ, RZ, RZ ;  /* 0x000000ffff097224 */ /* 0x000fe200078e00ff */
[----:B------:R-:W-:Y:S02]  /*7240*/  LOP3.LUT R2, R28, 0x7, RZ, 0xc0, !PT ;  /* 0x000000071c027812 */ /* 0x000fe400078ec0ff */
[----:B------:R-:W-:Y:S02]  /*7250*/  LOP3.LUT R8, R30, 0x3, RZ, 0xc0, !PT ;  /* 0x000000031e087812 */ /* 0x000fe400078ec0ff */
[----:B------:R-:W-:Y:S01]  /*7260*/  ISETP.GT.U32.AND.EX P0, PT, R0, RZ, PT, P0 ;  /* 0x000000ff0000720c */ /* 0x000fe20003f04100 */
[----:B------:R-:W-:Y:S01]  /*7270*/  VIADD R2, R2, 0xffffffff ;  /* 0xffffffff02027836 */ /* 0x000fe20000000000 */
[----:B------:R-:W-:-:S02]  /*7280*/  ISETP.NE.AND P1, PT, R8, 0x1, PT ;  /* 0x000000010800780c */ /* 0x000fc40003f25270 */
[----:B------:R-:W-:Y:S02]  /*7290*/  SEL R3, R3, 0x1, P0 ;  /* 0x0000000103037807 */ /* 0x000fe40000000000 */
[----:B------:R-:W-:Y:S02]  /*72a0*/  ISETP.GE.U32.AND P2, PT, R2, 0x3, PT ;  /* 0x000000030200780c */ /* 0x000fe40003f46070 */
[----:B------:R-:W-:Y:S01]  /*72b0*/  IADD3 R2, P3, PT, R6, -0x1, RZ ;  /* 0xffffffff06027810 */ /* 0x000fe20007f7e0ff */
[----:B------:R-:W-:Y:S01]  /*72c0*/  IMAD.MOV.U32 R6, RZ, RZ, RZ ;  /* 0x000000ffff067224 */ /* 0x000fe200078e00ff */
[----:B------:R-:W-:Y:S02]  /*72d0*/  SEL R0, R0, RZ, P0 ;  /* 0x000000ff00007207 */ /* 0x000fe40000000000 */
[----:B------:R-:W-:Y:S02]  /*72e0*/  IADD3.X R8, PT, PT, R7, -0x1, RZ, P3, !PT ;  /* 0xffffffff07087810 */ /* 0x000fe40001ffe4ff */
[----:B------:R-:W-:-:S07]  /*72f0*/  LOP3.LUT R10, R2, 0xfffffff8, RZ, 0xc0, !PT ;  /* 0xfffffff8020a7812 */ /* 0x000fce00078ec0ff */
.L_x_143:
[----:B------:R-:W-:Y:S01]  /*7300*/  ISETP.GT.AND P0, PT, R9, 0x1, PT ;  /* 0x000000010900780c */ /* 0x000fe20003f04270 */
[----:B------:R-:W-:-:S12]  /*7310*/  BSSY.RECONVERGENT B2, `(.L_x_130) ;  /* 0x0000032000027945 */ /* 0x000fd80003800200 */
[----:B01234-:R-:W-:Y:S05]  /*7320*/  @P0 BRA `(.L_x_131) ;  /* 0x0000000000640947 */ /* 0x01ffea0003800000 */
[----:B------:R-:W-:-:S05]  /*7330*/  VIMNMX.U32 R11, PT, PT, R9, 0x2, PT ;  /* 0x00000002090b7848 */ /* 0x000fca0003fe0000 */
[----:B------:R-:W-:-:S04]  /*7340*/  IMAD.SHL.U32 R11, R11, 0x4, RZ ;  /* 0x000000040b0b7824 */ /* 0x000fc800078e00ff */
[----:B------:R-:W0:Y:S02]  /*7350*/  LDC R12, c[0x2][R11+0x18] ;  /* 0x008006000b0c7b82 */ /* 0x000e240000000800 */
[----:B0-----:R-:W-:-:S04]  /*7360*/  SHF.R.S32.HI R13, RZ, 0x1f, R12 ;  /* 0x0000001fff0d7819 */ /* 0x001fc8000001140c */
.L_x_170:
[----:B------:R-:W-:Y:S05]  /*7370*/  BRX R12 -0x7380                                                          (*"BRANCH_TARGETS .L_x_171,.L_x_172,.L_x_132"*) ;  /* 0xffffff8c0c207949 */ /* 0x000fea000383ffff */
.L_x_172:
        /* <DEDUP_REMOVED lines=10> */
.L_x_171:
        /* <DEDUP_REMOVED lines=10> */
.L_x_131:
[----:B------:R-:W-:-:S13]  /*74c0*/  ISETP.NE.AND P0, PT, R9, 0x2, PT ;  /* 0x000000020900780c */ /* 0x000fda0003f05270 */
[----:B------:R-:W-:Y:S05]  /*74d0*/  @!P0 BRA `(.L_x_133) ;  /* 0x0000000000308947 */ /* 0x000fea0003800000 */
[----:B------:R-:W-:-:S13]  /*74e0*/  ISETP.NE.AND P0, PT, R9, 0x3, PT ;  /* 0x000000030900780c */ /* 0x000fda0003f05270 */
[----:B------:R-:W-:Y:S05]  /*74f0*/  @P0 BRA `(.L_x_132) ;  /* 0x00000000004c0947 */ /* 0x000fea0003800000 */
        /* <DEDUP_REMOVED lines=10> */
.L_x_133:
        /* <DEDUP_REMOVED lines=9> */
.L_x_132:
[----:B------:R-:W-:Y:S05]  /*7630*/  BSYNC.RECONVERGENT B2 ;  /* 0x0000000000027941 */ /* 0x000fea0003800200 */
.L_x_130:
[----:B------:R-:W-:Y:S04]  /*7640*/  BSSY.RECONVERGENT B2, `(.L_x_134) ;  /* 0x00000bc000027945 */ /* 0x000fe80003800200 */
[----:B------:R-:W-:Y:S01]  /*7650*/  BSSY.RELIABLE B3, `(.L_x_135) ;  /* 0x000001a000037945 */ /* 0x000fe20003800100 */
[----:B0123--:R-:W-:Y:S02]  /*7660*/  IMAD.MOV.U32 R11, RZ, RZ, RZ ;  /* 0x000000ffff0b7224 */ /* 0x00ffe400078e00ff */
[----:B------:R-:W-:-:S07]  /*7670*/  IMAD.MOV.U32 R24, RZ, RZ, RZ ;  /* 0x000000ffff187224 */ /* 0x000fce00078e00ff */
.L_x_137:
[----:B------:R-:W-:Y:S02]  /*7680*/  R2UR UR4, R14 ;  /* 0x000000000e0472ca */ /* 0x000fe400000e0000 */
[----:B------:R-:W-:Y:S02]  /*7690*/  R2UR UR5, R15 ;  /* 0x000000000f0572ca */ /* 0x000fe400000e0000 */
[----:B------:R-:W-:-:S04]  /*76a0*/  LEA R12, P0, R11, R22, 0x2 ;  /* 0x000000160b0c7211 */ /* 0x000fc800078010ff */
[----:B------:R-:W-:-:S07]  /*76b0*/  LEA.HI.X R13, R11, R23, R24, 0x2, P0 ;  /* 0x000000170b0d7211 */ /* 0x000fce00000f1418 */
[----:B------:R-:W2:Y:S02]  /*76c0*/  LD.E R25, desc[UR4][R12.64] ;  /* 0x000000040c197980 */ /* 0x000ea4000c101900 */
[----:B--2---:R-:W-:-:S13]  /*76d0*/  ISETP.GE.AND P0, PT, R25, RZ, PT ;  /* 0x000000ff1900720c */ /* 0x004fda0003f06270 */
[----:B------:R-:W-:Y:S05]  /*76e0*/  @!P0 BREAK.RELIABLE B3 ;  /* 0x0000000000038942 */ /* 0x000fea0003800100 */
[----:B------:R-:W-:Y:S05]  /*76f0*/  @!P0 BRA `(.L_x_136) ;  /* 0x0000000800a88947 */ /* 0x000fea0003800000 */
[----:B------:R-:W-:Y:S02]  /*7700*/  R2UR UR4, R14 ;  /* 0x000000000e0472ca */ /* 0x000fe400000e0000 */
[----:B------:R-:W-:Y:S02]  /*7710*/  R2UR UR5, R15 ;  /* 0x000000000f0572ca */ /* 0x000fe400000e0000 */
[----:B------:R-:W-:-:S04]  /*7720*/  LEA R12, P0, R11, R20, 0x3 ;  /* 0x000000140b0c7211 */ /* 0x000fc800078018ff */
[----:B------:R-:W-:-:S07]  /*7730*/  LEA.HI.X R13, R11, R21, R24, 0x3, P0 ;  /* 0x000000150b0d7211 */ /* 0x000fce00000f1c18 */
[----:B------:R-:W2:Y:S02]  /*7740*/  LD.E.64 R12, desc[UR4][R12.64] ;  /* 0x000000040c0c7980 */ /* 0x000ea4000c101b00 */
[----:B--2---:R-:W-:-:S04]  /*7750*/  ISETP.GE.U32.AND P0, PT, R12, R25, PT ;  /* 0x000000190c00720c */ /* 0x004fc80003f06070 */
[----:B------:R-:W-:-:S13]  /*7760*/  ISETP.GE.U32.AND.EX P0, PT, R13, RZ, PT, P0 ;  /* 0x000000ff0d00720c */ /* 0x000fda0003f06100 */
[----:B------:R-:W-:Y:S05]  /*7770*/  @!P0 BREAK.RELIABLE B3 ;  /* 0x0000000000038942 */ /* 0x000fea0003800100 */
[----:B------:R-:W-:Y:S05]  /*7780*/  @!P0 BRA `(.L_x_136) ;  /* 0x0000000800848947 */ /* 0x000fea0003800000 */
[----:B------:R-:W0:Y:S01]  /*7790*/  LDC R26, c[0x0][0x398] ;  /* 0x0000e600ff1a7b82 */ /* 0x000e220000000800 */
[----:B------:R-:W-:-:S05]  /*77a0*/  IADD3 R11, P0, PT, R11, 0x1, RZ ;  /* 0x000000010b0b7810 */ /* 0x000fca0007f1e0ff */
[----:B------:R-:W-:Y:S01]  /*77b0*/  IMAD.X R24, RZ, RZ, R24, P0 ;  /* 0x000000ffff187224 */ /* 0x000fe200000e0618 */
[----:B0-----:R-:W-:-:S04]  /*77c0*/  ISETP.NE.U32.AND P0, PT, R11, R26, PT ;  /* 0x0000001a0b00720c */ /* 0x001fc80003f05070 */
[----:B------:R-:W-:-:S13]  /*77d0*/  ISETP.NE.AND.EX P0, PT, R24, R7, PT, P0 ;  /* 0x000000071800720c */ /* 0x000fda0003f05300 */
[----:B------:R-:W-:Y:S05]  /*77e0*/  @P0 BRA `(.L_x_137) ;  /* 0xfffffffc00a40947 */ /* 0x000fea000383ffff */
[----:B------:R-:W-:Y:S05]  /*77f0*/  BSYNC.RELIABLE B3 ;  /* 0x0000000000037941 */ /* 0x000fea0003800100 */
.L_x_135:
[----:B------:R-:W-:Y:S02]  /*7800*/  R2UR UR4, R14 ;  /* 0x000000000e0472ca */ /* 0x000fe400000e0000 */
[----:B------:R-:W-:-:S13]  /*7810*/  R2UR UR5, R15 ;  /* 0x000000000f0572ca */ /* 0x000fda00000e0000 */
[----:B------:R-:W2:Y:S01]  /*7820*/  LD.E R31, desc[UR4][R22.64] ;  /* 0x00000004161f7980 */ /* 0x000ea2000c101900 */
[C---:B------:R-:W-:Y:S01]  /*7830*/  LEA R12, P0, R9.reuse, R4, 0x2 ;  /* 0x00000004090c7211 */ /* 0x040fe200078010ff */
[----:B------:R-:W-:Y:S01]  /*7840*/  IMAD.MOV.U32 R29, RZ, RZ, RZ ;  /* 0x000000ffff1d7224 */ /* 0x000fe200078e00ff */
[----:B------:R-:W-:Y:S02]  /*7850*/  IADD3 R11, P3, PT, R26, -0x2, RZ ;  /* 0xfffffffe1a0b7810 */ /* 0x000fe40007f7e0ff */
[----:B------:R-:W-:Y:S02]  /*7860*/  LEA.HI.X R13, R9, R5, R6, 0x2, P0 ;  /* 0x00000005090d7211 */ /* 0x000fe400000f1406 */
[----:B------:R-:W-:Y:S02]  /*7870*/  ISETP.GE.U32.AND P0, PT, R11, 0x7, PT ;  /* 0x000000070b00780c */ /* 0x000fe40003f06070 */
[----:B------:R-:W-:Y:S02]  /*7880*/  IADD3.X R11, PT, PT, R7, -0x1, RZ, P3, !PT ;  /* 0xffffffff070b7810 */ /* 0x000fe40001ffe4ff */
[----:B------:R-:W-:-:S02]  /*7890*/  LOP3.LUT P3, RZ, R2, 0x7, RZ, 0xc0, !PT ;  /* 0x0000000702ff7812 */ /* 0x000fc4000786c0ff */
[----:B------:R-:W-:Y:S01]  /*78a0*/  ISETP.GE.U32.AND.EX P0, PT, R11, RZ, PT, P0 ;  /* 0x000000ff0b00720c */ /* 0x000fe20003f06100 */
[----:B------:R-:W-:Y:S01]  /*78b0*/  IMAD.MOV.U32 R11, RZ, RZ, 0x1 ;  /* 0x00000001ff0b7424 */ /* 0x000fe200078e00ff */
[----:B--2---:R0:W-:Y:S11]  /*78c0*/  STG.E desc[UR4][R12.64+0x4], R31 ;  /* 0x0000041f0c007986 */ /* 0x0041f6000c101904 */
[----:B------:R-:W-:Y:S05]  /*78d0*/  @!P0 BRA `(.L_x_138) ;  /* 0x0000000400048947 */ /* 0x000fea0003800000 */
[----:B------:R-:W-:Y:S01]  /*78e0*/  IADD3 R24, P0, PT, R22, 0x10, RZ ;  /* 0x0000001016187810 */ /* 0x000fe20007f1e0ff */
[----:B------:R-:W-:Y:S01]  /*78f0*/  BSSY.RECONVERGENT B3, `(.L_x_138) ;  /* 0x000003f000037945 */ /* 0x000fe20003800200 */
[----:B------:R-:W-:Y:S01]  /*7900*/  IADD3 R26, P4, PT, R20, 0x20, RZ ;  /* 0x00000020141a7810 */ /* 0x000fe20007f9e0ff */
[----:B------:R-:W-:Y:S02]  /*7910*/  IMAD.MOV.U32 R11, RZ, RZ, 0x1 ;  /* 0x00000001ff0b7424 */ /* 0x000fe400078e00ff */
[----:B------:R-:W-:Y:S02]  /*7920*/  IMAD.MOV.U32 R29, RZ, RZ, RZ ;  /* 0x000000ffff1d7224 */ /* 0x000fe400078e00ff */
[----:B------:R-:W-:Y:S02]  /*7930*/  IMAD.X R25, RZ, RZ, R23, P0 ;  /* 0x000000ffff197224 */ /* 0x000fe400000e0617 */
[----:B------:R-:W-:-:S07]  /*7940*/  IMAD.X R27, RZ, RZ, R21, P4 ;  /* 0x000000ffff1b7224 */ /* 0x000fce00020e0615 */
.L_x_139:
[C---:B------:R-:W-:Y:S02]  /*7950*/  R2UR UR4, R14.reuse ;  /* 0x000000000e0472ca */ /* 0x040fe400000e0000 */
[C---:B------:R-:W-:Y:S02]  /*7960*/  R2UR UR5, R15.reuse ;  /* 0x000000000f0572ca */ /* 0x040fe400000e0000 */
[----:B------:R-:W-:Y:S02]  /*7970*/  R2UR UR6, R14 ;  /* 0x000000000e0672ca */ /* 0x000fe400000e0000 */
[----:B------:R-:W-:-:S09]  /*7980*/  R2UR UR7, R15 ;  /* 0x000000000f0772ca */ /* 0x000fd200000e0000 */
[----:B------:R-:W2:Y:S04]  /*7990*/  LD.E R32, desc[UR4][R24.64+-0xc] ;  /* 0xfffff40418207980 */ /* 0x000ea8000c101900 */
[----:B------:R-:W2:Y:S01]  /*79a0*/  LD.E R33, desc[UR6][R26.64+-0x20] ;  /* 0xffffe0061a217980 */ /* 0x000ea2000c101900 */
[----:B------:R-:W-:Y:S02]  /*79b0*/  R2UR UR8, R14 ;  /* 0x000000000e0872ca */ /* 0x000fe400000e0000 */
[----:B------:R-:W-:Y:S01]  /*79c0*/  R2UR UR9, R15 ;  /* 0x000000000f0972ca */ /* 0x000fe200000e0000 */
[----:B--2---:R-:W-:-:S04]  /*79d0*/  IMAD R32, R32, R33, R32 ;  /* 0x0000002120207224 */ /* 0x004fc800078e0220 */
[----:B0-----:R-:W-:-:S05]  /*79e0*/  IMAD.IADD R31, R32, 0x1, R31 ;  /* 0x00000001201f7824 */ /* 0x001fca00078e021f */
[----:B------:R0:W-:Y:S04]  /*79f0*/  STG.E desc[UR4][R12.64+0x4], R31 ;  /* 0x0000041f0c007986 */ /* 0x0001e8000c101904 */
[----:B------:R-:W2:Y:S04]  /*7a00*/  LD.E R32, desc[UR6][R24.64+-0x8] ;  /* 0xfffff80618207980 */ /* 0x000ea8000c101900 */
[----:B------:R-:W2:Y:S02]  /*7a10*/  LD.E R33, desc[UR8][R26.64+-0x18] ;  /* 0xffffe8081a217980 */ /* 0x000ea4000c101900 */
[----:B--2---:R-:W-:-:S04]  /*7a20*/  IMAD R32, R32, R33, R32 ;  /* 0x0000002120207224 */ /* 0x004fc800078e0220 */
[----:B------:R-:W-:-:S05]  /*7a30*/  IMAD.IADD R33, R31, 0x1, R32 ;  /* 0x000000011f217824 */ /* 0x000fca00078e0220 */
[----:B------:R1:W-:Y:S04]  /*7a40*/  STG.E desc[UR4][R12.64+0x4], R33 ;  /* 0x000004210c007986 */ /* 0x0003e8000c101904 */
[----:B------:R-:W2:Y:S04]  /*7a50*/  LD.E R32, desc[UR6][R24.64+-0x4] ;  /* 0xfffffc0618207980 */ /* 0x000ea8000c101900 */
[----:B------:R-:W2:Y:S02]  /*7a60*/  LD.E R35, desc[UR8][R26.64+-0x10] ;  /* 0xfffff0081a237980 */ /* 0x000ea4000c101900 */
[----:B--2---:R-:W-:-:S04]  /*7a70*/  IMAD R32, R32, R35, R32 ;  /* 0x0000002320207224 */ /* 0x004fc800078e0220 */
[----:B0-----:R-:W-:-:S05]  /*7a80*/  IMAD.IADD R31, R33, 0x1, R32 ;  /* 0x00000001211f7824 */ /* 0x001fca00078e0220 */
[----:B------:R0:W-:Y:S04]  /*7a90*/  STG.E desc[UR4][R12.64+0x4], R31 ;  /* 0x0000041f0c007986 */ /* 0x0001e8000c101904 */
[----:B------:R-:W2:Y:S04]  /*7aa0*/  LD.E R32, desc[UR6][R24.64] ;  /* 0x0000000618207980 */ /* 0x000ea8000c101900 */
[----:B------:R-:W2:Y:S02]  /*7ab0*/  LD.E R35, desc[UR8][R26.64+-0x8] ;  /* 0xfffff8081a237980 */ /* 0x000ea4000c101900 */
[----:B--2---:R-:W-:-:S04]  /*7ac0*/  IMAD R32, R32, R35, R32 ;  /* 0x0000002320207224 */ /* 0x004fc800078e0220 */
[----:B-1----:R-:W-:-:S05]  /*7ad0*/  IMAD.IADD R33, R31, 0x1, R32 ;  /* 0x000000011f217824 */ /* 0x002fca00078e0220 */
        /* <DEDUP_REMOVED lines=14> */
[----:B------:R-:W-:-:S05]  /*7bc0*/  IMAD.IADD R35, R33, 0x1, R32 ;  /* 0x0000000121237824 */ /* 0x000fca00078e0220 */
[----:B------:R1:W-:Y:S04]  /*7bd0*/  STG.E desc[UR4][R12.64+0x4], R35 ;  /* 0x000004230c007986 */ /* 0x0003e8000c101904 */
[----:B0-----:R-:W2:Y:S04]  /*7be0*/  LD.E R31, desc[UR6][R24.64+0x10] ;  /* 0x00001006181f7980 */ /* 0x001ea8000c101900 */
[----:B------:R0:W2:Y:S01]  /*7bf0*/  LD.E R32, desc[UR8][R26.64+0x18] ;  /* 0x000018081a207980 */ /* 0x0000a2000c101900 */
[----:B------:R-:W-:-:S05]  /*7c00*/  IADD3 R11, P0, PT, R11, 0x8, RZ ;  /* 0x000000080b0b7810 */ /* 0x000fca0007f1e0ff */
[----:B------:R-:W-:Y:S01]  /*7c10*/  IMAD.X R29, RZ, RZ, R29, P0 ;  /* 0x000000ffff1d7224 */ /* 0x000fe200000e061d */
[----:B0-----:R-:W-:-:S05]  /*7c20*/  IADD3 R26, P5, PT, R26, 0x40, RZ ;  /* 0x000000401a1a7810 */ /* 0x001fca0007fbe0ff */
[----:B------:R-:W-:Y:S02]  /*7c30*/  IMAD.X R27, RZ, RZ, R27, P5 ;  /* 0x000000ffff1b7224 */ /* 0x000fe400028e061b */
[----:B--2---:R-:W-:-:S04]  /*7c40*/  IMAD R32, R31, R32, R31 ;  /* 0x000000201f207224 */ /* 0x004fc800078e021f */
[----:B------:R-:W-:Y:S01]  /*7c50*/  IMAD.IADD R31, R35, 0x1, R32 ;  /* 0x00000001231f7824 */ /* 0x000fe200078e0220 */
[----:B------:R-:W-:-:S04]  /*7c60*/  IADD3 R32, P4, PT, R11, -R10, RZ ;  /* 0x8000000a0b207210 */ /* 0x000fc80007f9e0ff */
[----:B------:R-:W-:Y:S01]  /*7c70*/  ISETP.NE.U32.AND P0, PT, R32, 0x1, PT ;  /* 0x000000012000780c */ /* 0x000fe20003f05070 */
[----:B------:R-:W-:Y:S01]  /*7c80*/  IMAD.X R32, R29, 0x1, ~R8, P4 ;  /* 0x000000011d207824 */ /* 0x000fe200020e0e08 */
[----:B------:R-:W-:Y:S01]  /*7c90*/  IADD3 R24, P4, PT, R24, 0x20, RZ ;  /* 0x0000002018187810 */ /* 0x000fe20007f9e0ff */
[----:B------:R1:W-:Y:S03]  /*7ca0*/  STG.E desc[UR4][R12.64+0x4], R31 ;  /* 0x0000041f0c007986 */ /* 0x0003e6000c101904 */
[----:B------:R-:W-:Y:S01]  /*7cb0*/  ISETP.NE.AND.EX P0, PT, R32, RZ, PT, P0 ;  /* 0x000000ff2000720c */ /* 0x000fe20003f05300 */
[----:B------:R-:W-:-:S12]  /*7cc0*/  IMAD.X R25, RZ, RZ, R25, P4 ;  /* 0x000000ffff197224 */ /* 0x000fd800020e0619 */
[----:B-1----:R-:W-:Y:S05]  /*7cd0*/  @P0 BRA `(.L_x_139) ;  /* 0xfffffffc001c0947 */ /* 0x002fea000383ffff */
[----:B------:R-:W-:Y:S05]  /*7ce0*/  BSYNC.RECONVERGENT B3 ;  /* 0x0000000000037941 */ /* 0x000fea0003800200 */
.L_x_138:
[----:B------:R-:W-:Y:S05]  /*7cf0*/  @!P3 BRA `(.L_x_140) ;  /* 0x000000040040b947 */ /* 0x000fea0003800000 */
[----:B------:R-:W-:Y:S01]  /*7d00*/  LOP3.LUT P0, RZ, R28, 0x3, RZ, 0xc0, !PT ;  /* 0x000000031cff7812 */ /* 0x000fe2000780c0ff */
[----:B------:R-:W-:-:S12]  /*7d10*/  @!P2 BRA `(.L_x_141) ;  /* 0x000000000080a947 */ /* 0x000fd80003800000 */
[C---:B------:R-:W-:Y:S02]  /*7d20*/  R2UR UR4, R14.reuse ;  /* 0x000000000e0472ca */ /* 0x040fe400000e0000 */
[C---:B------:R-:W-:Y:S02]  /*7d30*/  R2UR UR5, R15.reuse ;  /* 0x000000000f0572ca */ /* 0x040fe400000e0000 */
[----:B------:R-:W-:Y:S02]  /*7d40*/  R2UR UR6, R14 ;  /* 0x000000000e0672ca */ /* 0x000fe400000e0000 */
[----:B------:R-:W-:Y:S02]  /*7d50*/  R2UR UR7, R15 ;  /* 0x000000000f0772ca */ /* 0x000fe400000e0000 */
[C---:B------:R-:W-:Y:S02]  /*7d60*/  LEA R24, P3, R11.reuse, R22, 0x2 ;  /* 0x000000160b187211 */ /* 0x040fe400078610ff */
[----:B------:R-:W-:-:S02]  /*7d70*/  LEA R26, P4, R11, R20, 0x3 ;  /* 0x000000140b1a7211 */ /* 0x000fc400078818ff */
[C-C-:B------:R-:W-:Y:S02]  /*7d80*/  LEA.HI.X R25, R11.reuse, R23, R29.reuse, 0x2, P3 ;  /* 0x000000170b197211 */ /* 0x140fe400018f141d */
[----:B------:R-:W-:-:S03]  /*7d90*/  LEA.HI.X R27, R11, R21, R29, 0x3, P4 ;  /* 0x000000150b1b7211 */ /* 0x000fc600020f1c1d */
        /* <DEDUP_REMOVED lines=15> */
[----:B------:R-:W-:-:S05]  /*7e90*/  IMAD.IADD R35, R33, 0x1, R32 ;  /* 0x0000000121237824 */ /* 0x000fca00078e0220 */
[----:B------:R1:W-:Y:S04]  /*7ea0*/  STG.E desc[UR4][R12.64+0x4], R35 ;  /* 0x000004230c007986 */ /* 0x0003e8000c101904 */
[----:B0-----:R-:W2:Y:S04]  /*7eb0*/  LD.E R31, desc[UR6][R24.64+0xc] ;  /* 0x00000c06181f7980 */ /* 0x001ea8000c101900 */
[----:B------:R-:W2:Y:S01]  /*7ec0*/  LD.E R32, desc[UR8][R26.64+0x10] ;  /* 0x000010081a207980 */ /* 0x000ea2000c101900 */
[----:B------:R-:W-:-:S05]  /*7ed0*/  IADD3 R11, P3, PT, R11, 0x4, RZ ;  /* 0x000000040b0b7810 */ /* 0x000fca0007f7e0ff */
[----:B------:R-:W-:Y:S02]  /*7ee0*/  IMAD.X R29, RZ, RZ, R29, P3 ;  /* 0x000000ffff1d7224 */ /* 0x000fe400018e061d */
[----:B--2---:R-:W-:-:S04]  /*7ef0*/  IMAD R32, R31, R32, R31 ;  /* 0x000000201f207224 */ /* 0x004fc800078e021f */
[----:B------:R-:W-:-:S05]  /*7f00*/  IMAD.IADD R31, R35, 0x1, R32 ;  /* 0x00000001231f7824 */ /* 0x000fca00078e0220 */
[----:B------:R1:W-:Y:S02]  /*7f10*/  STG.E desc[UR4][R12.64+0x4], R31 ;  /* 0x0000041f0c007986 */ /* 0x0003e4000c101904 */
.L_x_141:
        /* <DEDUP_REMOVED lines=12> */
[----:B-1----:R-:W2:Y:S01]  /*7fe0*/  LD.E R33, desc[UR6][R26.64+-0x8] ;  /* 0xfffff8061a217980 */ /* 0x002ea2000c101900 */
[----:B------:R-:W-:Y:S02]  /*7ff0*/  R2UR UR8, R14 ;  /* 0x000000000e0872ca */ /* 0x000fe400000e0000 */
[----:B------:R-:W-:Y:S01]  /*8000*/  R2UR UR9, R15 ;  /* 0x000000000f0972ca */ /* 0x000fe200000e0000 */
[----:B--2---:R-:W-:-:S04]  /*8010*/  IMAD R32, R32, R33, R32 ;  /* 0x0000002120207224 */ /* 0x004fc800078e0220 */
[----:B------:R-:W-:-:S05]  /*8020*/  IMAD.IADD R33, R31, 0x1, R32 ;  /* 0x000000011f217824 */ /* 0x000fca00078e0220 */
[----:B------:R2:W-:Y:S04]  /*8030*/  STG.E desc[UR4][R12.64+0x4], R33 ;  /* 0x000004210c007986 */ /* 0x0005e8000c101904 */
[----:B0-----:R-:W3:Y:S04]  /*8040*/  LD.E R31, desc[UR6][R24.64+0x4] ;  /* 0x00000406181f7980 */ /* 0x001ee8000c101900 */
[----:B------:R-:W3:Y:S01]  /*8050*/  LD.E R32, desc[UR8][R26.64] ;  /* 0x000000081a207980 */ /* 0x000ee2000c101900 */
[----:B------:R-:W-:-:S05]  /*8060*/  IADD3 R11, P3, PT, R11, 0x2, RZ ;  /* 0x000000020b0b7810 */ /* 0x000fca0007f7e0ff */
[----:B------:R-:W-:Y:S02]  /*8070*/  IMAD.X R29, RZ, RZ, R29, P3 ;  /* 0x000000ffff1d7224 */ /* 0x000fe400018e061d */
[----:B---3--:R-:W-:-:S04]  /*8080*/  IMAD R32, R31, R32, R31 ;  /* 0x000000201f207224 */ /* 0x008fc800078e021f */
[----:B------:R-:W-:-:S05]  /*8090*/  IMAD.IADD R31, R33, 0x1, R32 ;  /* 0x00000001211f7824 */ /* 0x000fca00078e0220 */
[----:B------:R2:W-:Y:S02]  /*80a0*/  STG.E desc[UR4][R12.64+0x4], R31 ;  /* 0x0000041f0c007986 */ /* 0x0005e4000c101904 */
.L_x_142:
[----:B------:R-:W-:Y:S05]  /*80b0*/  @!P0 BRA `(.L_x_140) ;  /* 0x0000000000508947 */ /* 0x000fea0003800000 */
[C---:B------:R-:W-:Y:S02]  /*80c0*/  R2UR UR4, R14.reuse ;  /* 0x000000000e0472ca */ /* 0x040fe400000e0000 */
[C---:B------:R-:W-:Y:S02]  /*80d0*/  R2UR UR5, R15.reuse ;  /* 0x000000000f0572ca */ /* 0x040fe400000e0000 */
[----:B------:R-:W-:Y:S02]  /*80e0*/  R2UR UR6, R14 ;  /* 0x000000000e0672ca */ /* 0x000fe400000e0000 */
[----:B------:R-:W-:Y:S02]  /*80f0*/  R2UR UR7, R15 ;  /* 0x000000000f0772ca */ /* 0x000fe400000e0000 */
[C---:B------:R-:W-:Y:S02]  /*8100*/  LEA R26, P3, R11.reuse, R20, 0x3 ;  /* 0x000000140b1a7211 */ /* 0x040fe400078618ff */
[----:B------:R-:W-:-:S02]  /*8110*/  LEA R24, P0, R11, R22, 0x2 ;  /* 0x000000160b187211 */ /* 0x000fc400078010ff */
[C-C-:B------:R-:W-:Y:S02]  /*8120*/  LEA.HI.X R27, R11.reuse, R21, R29.reuse, 0x3, P3 ;  /* 0x000000150b1b7211 */ /* 0x140fe400018f1c1d */
[----:B------:R-:W-:-:S05]  /*8130*/  LEA.HI.X R25, R11, R23, R29, 0x2, P0 ;  /* 0x000000170b197211 */ /* 0x000fca00000f141d */
[----:B------:R-:W3:Y:S04]  /*8140*/  LD.E R24, desc[UR4][R24.64] ;  /* 0x0000000418187980 */ /* 0x000ee8000c101900 */
[----:B------:R-:W3:Y:S02]  /*8150*/  LD.E R27, desc[UR6][R26.64+-0x8] ;  /* 0xfffff8061a1b7980 */ /* 0x000ee4000c101900 */
[----:B---3--:R-:W-:-:S04]  /*8160*/  IMAD R32, R24, R27, R24 ;  /* 0x0000001b18207224 */ /* 0x008fc800078e0218 */
[----:B012---:R-:W-:-:S05]  /*8170*/  IMAD.IADD R31, R32, 0x1, R31 ;  /* 0x00000001201f7824 */ /* 0x007fca00078e021f */
[----:B------:R3:W-:Y:S01]  /*8180*/  STG.E desc[UR4][R12.64+0x4], R31 ;  /* 0x0000041f0c007986 */ /* 0x0007e2000c101904 */
[----:B------:R-:W-:Y:S05]  /*8190*/  BRA `(.L_x_140) ;  /* 0x0000000000187947 */ /* 0x000fea0003800000 */
.L_x_136:
[----:B------:R-:W-:Y:S01]  /*81a0*/  R2UR UR4, R14 ;  /* 0x000000000e0472ca */ /* 0x000fe200000e0000 */
[----:B------:R-:W-:Y:S01]  /*81b0*/  IMAD.MOV.U32 R11, RZ, RZ, -0x1 ;  /* 0xffffffffff0b7424 */ /* 0x000fe200078e00ff */
[----:B------:R-:W-:Y:S02]  /*81c0*/  R2UR UR5, R15 ;  /* 0x000000000f0572ca */ /* 0x000fe400000e0000 */
[----:B------:R-:W-:-:S04]  /*81d0*/  LEA R12, P0, R9, R4, 0x2 ;  /* 0x00000004090c7211 */ /* 0x000fc800078010ff */
[----:B------:R-:W-:-:S07]  /*81e0*/  LEA.HI.X R13, R9, R5, R6, 0x2, P0 ;  /* 0x00000005090d7211 */ /* 0x000fce00000f1406 */
[----:B------:R4:W-:Y:S02]  /*81f0*/  STG.E desc[UR4][R12.64+0x4], R11 ;  /* 0x0000040b0c007986 */ /* 0x0009e4000c101904 */
.L_x_140:
[----:B------:R-:W-:Y:S05]  /*8200*/  BSYNC.RECONVERGENT B2 ;  /* 0x0000000000027941 */ /* 0x000fea0003800200 */
.L_x_134:
[----:B------:R-:W-:-:S05]  /*8210*/  IADD3 R9, P0, PT, R9, 0x1, RZ ;  /* 0x0000000109097810 */ /* 0x000fca0007f1e0ff */
[----:B------:R-:W-:Y:S01]  /*8220*/  IMAD.X R6, RZ, RZ, R6, P0 ;  /* 0x000000ffff067224 */ /* 0x000fe200000e0606 */
[----:B------:R-:W-:-:S04]  /*8230*/  ISETP.NE.U32.AND P0, PT, R9, R3, PT ;  /* 0x000000030900720c */ /* 0x000fc80003f05070 */
[----:B------:R-:W-:-:S13]  /*8240*/  ISETP.NE.AND.EX P0, PT, R6, R0, PT, P0 ;  /* 0x000000000600720c */ /* 0x000fda0003f05300 */
[----:B------:R-:W-:Y:S05]  /*8250*/  @P0 BRA `(.L_x_143) ;  /* 0xfffffff000280947 */ /* 0x000fea000383ffff */
[----:B------:R-:W-:Y:S05]  /*8260*/  BSYNC.RECONVERGENT B1 ;  /* 0x0000000000017941 */ /* 0x000fea0003800200 */
.L_x_129:
[----:B------:R-:W-:Y:S05]  /*8270*/  BRA `(.L_x_120) ;  /* 0x00000004008c7947 */ /* 0x000fea0003800000 */
.L_x_128:
[----:B------:R-:W-:Y:S01]  /*8280*/  ISETP.GT.U32.AND P0, PT, R3, 0x1, PT ;  /* 0x000000010300780c */ /* 0x000fe20003f04070 */
[----:B------:R-:W-:Y:S01]  /*8290*/  IMAD.MOV.U32 R6, RZ, RZ, RZ ;  /* 0x000000ffff067224 */ /* 0x000fe200078e00ff */
[----:B0-----:R-:W-:Y:S02]  /*82a0*/  IADD3 R4, P1, PT, R4, 0x4, RZ ;  /* 0x0000000404047810 */ /* 0x001fe40007f3e0ff */
[----:B------:R-:W-:-:S03]  /*82b0*/  ISETP.GT.U32.AND.EX P0, PT, R0, RZ, PT, P0 ;  /* 0x000000ff0000720c */ /* 0x000fc60003f04100 */
[----:B------:R-:W-:Y:S01]  /*82c0*/  IMAD.X R5, RZ, RZ, R5, P1 ;  /* 0x000000ffff057224 */ /* 0x000fe200008e0605 */
[----:B------:R-:W-:Y:S02]  /*82d0*/  SEL R8, R3, 0x1, P0 ;  /* 0x0000000103087807 */ /* 0x000fe40000000000 */
[----:B------:R-:W-:-:S07]  /*82e0*/  SEL R9, R0, RZ, P0 ;  /* 0x000000ff00097207 */ /* 0x000fce0000000000 */
.L_x_152:
[----:B------:R-:W-:Y:S01]  /*82f0*/  ISETP.GT.AND P2, PT, R6, 0x1, PT ;  /* 0x000000010600780c */ /* 0x000fe20003f44270 */
[----:B------:R-:W-:Y:S01]  /*8300*/  BSSY.RECONVERGENT B1, `(.L_x_144) ;  /* 0x0000042000017945 */ /* 0x000fe20003800200 */
[----:B------:R-:W-:-:S03]  /*8310*/  IADD3 R8, P0, PT, R8, -0x1, RZ ;  /* 0xffffffff08087810 */ /* 0x000fc60007f1e0ff */
[----:B------:R-:W-:Y:S01]  /*8320*/  BSSY.RELIABLE B2, `(.L_x_145) ;  /* 0x0000026000027945 */ /* 0x000fe20003800100 */
[----:B------:R-:W-:Y:S02]  /*8330*/  IADD3.X R9, PT, PT, R9, -0x1, RZ, P0, !PT ;  /* 0xffffffff09097810 */ /* 0x000fe400007fe4ff */
[----:B------:R-:W-:-:S04]  /*8340*/  ISETP.NE.U32.AND P0, PT, R8, RZ, PT ;  /* 0x000000ff0800720c */ /* 0x000fc80003f05070 */
[----:B------:R-:W-:Y:S01]  /*8350*/  ISETP.NE.AND.EX P1, PT, R9, RZ, PT, P0 ;  /* 0x000000ff0900720c */ /* 0x000fe20003f25300 */
[----:B---3--:R-:W-:-:S12]  /*8360*/  @P2 BRA `(.L_x_146) ;  /* 0x00000000006c2947 */ /* 0x008fd80003800000 */
[----:B------:R-:W-:-:S05]  /*8370*/  VIMNMX.U32 R0, PT, PT, R6, 0x2, PT ;  /* 0x0000000206007848 */ /* 0x000fca0003fe0000 */
[----:B------:R-:W-:-:S04]  /*8380*/  IMAD.SHL.U32 R0, R0, 0x4, RZ ;  /* 0x0000000400007824 */ /* 0x000fc800078e00ff */
[----:B------:R-:W0:Y:S02]  /*8390*/  LDC R2, c[0x2][R0+0x24] ;  /* 0x0080090000027b82 */ /* 0x000e240000000800 */
[----:B0-----:R-:W-:-:S04]  /*83a0*/  SHF.R.S32.HI R3, RZ, 0x1f, R2 ;  /* 0x0000001fff037819 */ /* 0x001fc80000011402 */
.L_x_174:
[----:B------:R-:W-:Y:S05]  /*83b0*/  BRX R2 -0x83c0                                                           (*"BRANCH_TARGETS .L_x_175,.L_x_176,.L_x_177"*) ;  /* 0xffffff7c02107949 */ /* 0x000fea000383ffff */
.L_x_176:
        /* <DEDUP_REMOVED lines=11> */
.L_x_175:
        /* <DEDUP_REMOVED lines=11> */
.L_x_146:
[----:B------:R-:W-:-:S05]  /*8520*/  IMAD.MOV.U32 R3, RZ, RZ, -0x2 ;  /* 0xfffffffeff037424 */ /* 0x000fca00078e00ff */
[----:B------:R-:W-:-:S05]  /*8530*/  VIADDMNMX.U32 R0, R6, R3, 0x2, PT ;  /* 0x0000000206007446 */ /* 0x000fca0003800003 */
[----:B------:R-:W-:-:S04]  /*8540*/  IMAD.SHL.U32 R0, R0, 0x4, RZ ;  /* 0x0000000400007824 */ /* 0x000fc800078e00ff */
[----:B------:R-:W0:Y:S02]  /*8550*/  LDC R2, c[0x2][R0+0x30] ;  /* 0x00800c0000027b82 */ /* 0x000e240000000800 */
[----:B0-----:R-:W-:-:S04]  /*8560*/  SHF.R.S32.HI R3, RZ, 0x1f, R2 ;  /* 0x0000001fff037819 */ /* 0x001fc80000011402 */
.L_x_178:
[----:B------:R-:W-:Y:S05]  /*8570*/  BRX R2 -0x8580                                                           (*"BRANCH_TARGETS .L_x_179,.L_x_180,.L_x_177"*) ;  /* 0xffffff7802a07949 */ /* 0x000fea000383ffff */
.L_x_177:
[----:B------:R-:W-:Y:S05]  /*8580*/  BSYNC.RELIABLE B2 ;  /* 0x0000000000027941 */ /* 0x000fea0003800100 */
.L_x_145:
[----:B------:R-:W-:Y:S02]  /*8590*/  R2UR UR4, R14 ;  /* 0x000000000e0472ca */ /* 0x000fe400000e0000 */
[----:B------:R-:W-:-:S13]  /*85a0*/  R2UR UR5, R15 ;  /* 0x000000000f0572ca */ /* 0x000fda00000e0000 */
[----:B------:R3:W5:Y:S01]  /*85b0*/  LD.E R7, desc[UR4][R22.64] ;  /* 0x0000000416077980 */ /* 0x000762000c101900 */
[----:B------:R-:W-:Y:S05]  /*85c0*/  BRA `(.L_x_147) ;  /* 0x0000000000547947 */ /* 0x000fea0003800000 */
.L_x_179:
        /* <DEDUP_REMOVED lines=9> */
[----:B------:R2:W-:Y:S01]  /*8660*/  ST.E desc[UR4][R22.64+0x4], R3 ;  /* 0x0000040316007985 */ /* 0x0005e2000c101904 */
[----:B------:R-:W-:Y:S05]  /*8670*/  BRA `(.L_x_147) ;  /* 0x0000000000287947 */ /* 0x000fea0003800000 */
.L_x_180:
        /* <DEDUP_REMOVED lines=9> */
[----:B------:R4:W-:Y:S02]  /*8710*/  ST.E desc[UR4][R22.64+0x4], R3 ;  /* 0x0000040316007985 */ /* 0x0009e4000c101904 */
.L_x_147:
[----:B------:R-:W-:Y:S05]  /*8720*/  BSYNC.RECONVERGENT B1 ;  /* 0x0000000000017941 */ /* 0x000fea0003800200 */
.L_x_144:
[----:B-----5:R-:W-:Y:S01]  /*8730*/  ISETP.GE.AND P0, PT, R7, RZ, PT ;  /* 0x000000ff0700720c */ /* 0x020fe20003f06270 */
[----:B------:R-:W-:Y:S04]  /*8740*/  BSSY.RECONVERGENT B1, `(.L_x_148) ;  /* 0x0000012000017945 */ /* 0x000fe80003800200 */
[----:B------:R-:W-:Y:S08]  /*8750*/  BSSY.RELIABLE B2, `(.L_x_149) ;  /* 0x000000c000027945 */ /* 0x000ff00003800100 */
[----:B------:R-:W-:Y:S05]  /*8760*/  @!P0 BRA `(.L_x_150) ;  /* 0x0000000000288947 */ /* 0x000fea0003800000 */
[----:B------:R-:W-:Y:S02]  /*8770*/  R2UR UR4, R14 ;  /* 0x000000000e0472ca */ /* 0x000fe400000e0000 */
[----:B------:R-:W-:-:S13]  /*8780*/  R2UR UR5, R15 ;  /* 0x000000000f0572ca */ /* 0x000fda00000e0000 */
[----:B012-4-:R-:W2:Y:S02]  /*8790*/  LD.E.64 R2, desc[UR4][R20.64] ;  /* 0x0000000414027980 */ /* 0x017ea4000c101b00 */
[----:B--2---:R-:W-:-:S04]  /*87a0*/  ISETP.GE.U32.AND P0, PT, R2, R7, PT ;  /* 0x000000070200720c */ /* 0x004fc80003f06070 */
[----:B------:R-:W-:-:S13]  /*87b0*/  ISETP.GE.U32.AND.EX P0, PT, R3, RZ, PT, P0 ;  /* 0x000000ff0300720c */ /* 0x000fda0003f06100 */
[----:B------:R-:W-:Y:S02]  /*87c0*/  @P0 R2UR UR4, R14 ;  /* 0x000000000e0402ca */ /* 0x000fe400000e0000 */
[----:B------:R-:W-:-:S13]  /*87d0*/  @P0 R2UR UR5, R15 ;  /* 0x000000000f0502ca */ /* 0x000fda00000e0000 */
[----:B------:R0:W-:Y:S01]  /*87e0*/  @P0 STG.E desc[UR4][R4.64], R7 ;  /* 0x0000000704000986 */ /* 0x0001e2000c101904 */
[----:B------:R-:W-:Y:S05]  /*87f0*/  @P0 BREAK.RELIABLE B2 ;  /* 0x0000000000020942 */ /* 0x000fea0003800100 */
[----:B------:R-:W-:Y:S05]  /*8800*/  @P0 BRA `(.L_x_151) ;  /* 0x0000000000140947 */ /* 0x000fea0003800000 */
.L_x_150:
[----:B------:R-:W-:Y:S05]  /*8810*/  BSYNC.RELIABLE B2 ;  /* 0x0000000000027941 */ /* 0x000fea0003800100 */
.L_x_149:
[----:B------:R-:W-:Y:S01]  /*8820*/  R2UR UR4, R14 ;  /* 0x000000000e0472ca */ /* 0x000fe200000e0000 */
[----:B012-4-:R-:W-:Y:S01]  /*8830*/  IMAD.MOV.U32 R3, RZ, RZ, -0x1 ;  /* 0xffffffffff037424 */ /* 0x017fe200078e00ff */
[----:B------:R-:W-:-:S13]  /*8840*/  R2UR UR5, R15 ;  /* 0x000000000f0572ca */ /* 0x000fda00000e0000 */
[----:B------:R1:W-:Y:S02]  /*8850*/  STG.E desc[UR4][R4.64], R3 ;  /* 0x0000000304007986 */ /* 0x0003e4000c101904 */
.L_x_151:
[----:B------:R-:W-:Y:S05]  /*8860*/  BSYNC.RECONVERGENT B1 ;  /* 0x0000000000017941 */ /* 0x000fea0003800200 */
.L_x_148:
[----:B01----:R-:W-:Y:S01]  /*8870*/  IADD3 R4, P0, PT, R4, 0x4, RZ ;  /* 0x0000000404047810 */ /* 0x003fe20007f1e0ff */
[----:B------:R-:W-:-:S04]  /*8880*/  VIADD R6, R6, 0x1 ;  /* 0x0000000106067836 */ /* 0x000fc80000000000 */
[----:B------:R-:W-:Y:S01]  /*8890*/  IMAD.X R5, RZ, RZ, R5, P0 ;  /* 0x000000ffff057224 */ /* 0x000fe200000e0605 */
[----:B------:R-:W-:Y:S07]  /*88a0*/  @P1 BRA `(.L_x_152) ;  /* 0xfffffff800901947 */ /* 0x000fee000383ffff */
.L_x_120:
[----:B------:R-:W-:Y:S05]  /*88b0*/  BSYNC.RECONVERGENT B0 ;  /* 0x0000000000007941 */ /* 0x000fea0003800200 */
.L_x_116:
[----:B0-----:R-:W-:Y:S01]  /*88c0*/  MOV R2, 0x8 ;  /* 0x0000000800027802 */ /* 0x001fe20000000f00 */
[----:B------:R-:W-:Y:S02]  /*88d0*/  IMAD.MOV.U32 R4, RZ, RZ, R22 ;  /* 0x000000ffff047224 */ /* 0x000fe400078e0016 */
[----:B------:R-:W-:Y:S01]  /*88e0*/  IMAD.MOV.U32 R5, RZ, RZ, R23 ;  /* 0x000000ffff057224 */ /* 0x000fe200078e0017 */
[----:B------:R0:W0:Y:S06]  /*88f0*/  LDC.64 R6, c[0x4][R2] ;  /* 0x0100000002067b82 */ /* 0x00002c0000000a00 */
[----:B------:R-:W-:-:S07]  /*8900*/  LEPC R20, `(.L_x_153) ;  /* 0x000000001014794e */ /* 0x000fce0000000000 */
[----:B01234-:R-:W-:Y:S05]  /*8910*/  CALL.ABS.NOINC R6 ;  /* 0x0000000006007343 */ /* 0x01ffea0003c00000 */
.L_x_153:
[----:B------:R0:W1:Y:S01]  /*8920*/  LDC.64 R6, c[0x4][R2] ;  /* 0x0100000002067b82 */ /* 0x0000620000000a00 */
[----:B------:R-:W-:Y:S02]  /*8930*/  IMAD.MOV.U32 R4, RZ, RZ, R16 ;  /* 0x000000ffff047224 */ /* 0x000fe400078e0010 */
[----:B------:R-:W-:-:S07]  /*8940*/  IMAD.MOV.U32 R5, RZ, RZ, R17 ;  /* 0x000000ffff057224 */ /* 0x000fce00078e0011 */
[----:B------:R-:W-:-:S07]  /*8950*/  LEPC R20, `(.L_x_154) ;  /* 0x000000001014794e */ /* 0x000fce0000000000 */
[----:B01----:R-:W-:Y:S05]  /*8960*/  CALL.ABS.NOINC R6 ;  /* 0x0000000006007343 */ /* 0x003fea0003c00000 */
.L_x_154:
[----:B------:R-:W0:Y:S01]  /*8970*/  LDC.64 R2, c[0x4][R2] ;  /* 0x0100000002027b82 */ /* 0x000e220000000a00 */
[----:B------:R-:W-:Y:S02]  /*8980*/  IMAD.MOV.U32 R4, RZ, RZ, R18 ;  /* 0x000000ffff047224 */ /* 0x000fe400078e0012 */
[----:B------:R-:W-:-:S07]  /*8990*/  IMAD.MOV.U32 R5, RZ, RZ, R19 ;  /* 0x000000ffff057224 */ /* 0x000fce00078e0013 */
[----:B------:R-:W-:-:S07]  /*89a0*/  LEPC R20, `(.L_x_155) ;  /* 0x000000001014794e */ /* 0x000fce0000000000 */
[----:B0-----:R-:W-:Y:S05]  /*89b0*/  CALL.ABS.NOINC R2 ;  /* 0x0000000002007343 */ /* 0x001fea0003c00000 */
.L_x_155:
[----:B------:R-:W-:Y:S05]  /*89c0*/  EXIT ;  /* 0x000000000000794d */ /* 0x000fea0003800000 */
        .weak           $__internal_0_$__cuda_sm20_dblrcp_rn_slowpath_v3
        .type           $__internal_0_$__cuda_sm20_dblrcp_rn_slowpath_v3,@function
        .size           $__internal_0_$__cuda_sm20_dblrcp_rn_slowpath_v3,($__internal_1_$__cuda_sm20_div_u64 - $__internal_0_$__cuda_sm20_dblrcp_rn_slowpath_v3)
$__internal_0_$__cuda_sm20_dblrcp_rn_slowpath_v3:
[----:B------:R-:W-:Y:S01]  /*89d0*/  DSETP.GTU.AND P0, PT, |R12|, +INF , PT ;  /* 0x7ff000000c00742a */ /* 0x000fe20003f0c200 */
[----:B------:R-:W-:-:S13]  /*89e0*/  BSSY.RECONVERGENT B1, `(.L_x_156) ;  /* 0x0000024000017945 */ /* 0x000fda0003800200 */
[----:B------:R-:W-:Y:S05]  /*89f0*/  @P0 BRA `(.L_x_157) ;  /* 0x0000000000800947 */ /* 0x000fea0003800000 */
[----:B------:R-:W-:-:S05]  /*8a00*/  LOP3.LUT R6, R13, 0x7fffffff, RZ, 0xc0, !PT ;  /* 0x7fffffff0d067812 */ /* 0x000fca00078ec0ff */
[----:B------:R-:W-:-:S05]  /*8a10*/  VIADD R4, R6, 0xffffffff ;  /* 0xffffffff06047836 */ /* 0x000fca0000000000 */
[----:B------:R-:W-:-:S13]  /*8a20*/  ISETP.GE.U32.AND P0, PT, R4, 0x7fefffff, PT ;  /* 0x7fefffff0400780c */ /* 0x000fda0003f06070 */
[----:B------:R-:W-:Y:S01]  /*8a30*/  @P0 LOP3.LUT R5, R13, 0x7ff00000, RZ, 0x3c, !PT ;  /* 0x7ff000000d050812 */ /* 0x000fe200078e3cff */
[----:B------:R-:W-:Y:S01]  /*8a40*/  @P0 IMAD.MOV.U32 R4, RZ, RZ, RZ ;  /* 0x000000ffff040224 */ /* 0x000fe200078e00ff */
[----:B------:R-:W-:Y:S06]  /*8a50*/  @P0 BRA `(.L_x_158) ;  /* 0x0000000000700947 */ /* 0x000fec0003800000 */
[----:B------:R-:W-:-:S13]  /*8a60*/  ISETP.GE.U32.AND P0, PT, R6, 0x1000001, PT ;  /* 0x010000010600780c */ /* 0x000fda0003f06070 */
[----:B------:R-:W-:Y:S05]  /*8a70*/  @!P0 BRA `(.L_x_159) ;  /* 0x0000000000388947 */ /* 0x000fea0003800000 */
[----:B------:R-:W-:Y:S02]  /*8a80*/  VIADD R5, R13, 0xc0200000 ;  /* 0xc02000000d057836 */ /* 0x000fe40000000000 */
[----:B------:R-:W-:Y:S02]  /*8a90*/  IMAD.MOV.U32 R4, RZ, RZ, R12 ;  /* 0x000000ffff047224 */ /* 0x000fe400078e000c */
[----:B------:R-:W0:Y:S01]  /*8aa0*/  MUFU.RCP64H R9, R5 ;  /* 0x0000000500097308 */ /* 0x000e220000001800 */
[----:B------:R-:W-:-:S06]  /*8ab0*/  IMAD.MOV.U32 R8, RZ, RZ, R3 ;  /* 0x000000ffff087224 */ /* 0x000fcc00078e0003 */
[----:B0-----:R-:W-:-:S08]  /*8ac0*/  DFMA R10, -R4, R8, 1 ;  /* 0x3ff00000040a742b */ /* 0x001fd00000000108 */
[----:B------:R-:W-:-:S08]  /*8ad0*/  DFMA R10, R10, R10, R10 ;  /* 0x0000000a0a0a722b */ /* 0x000fd0000000000a */
[----:B------:R-:W-:-:S08]  /*8ae0*/  DFMA R10, R8, R10, R8 ;  /* 0x0000000a080a722b */ /* 0x000fd00000000008 */
[----:B------:R-:W-:-:S08]  /*8af0*/  DFMA R8, -R4, R10, 1 ;  /* 0x3ff000000408742b */ /* 0x000fd0000000010a */
[----:B------:R-:W-:-:S08]  /*8b00*/  DFMA R8, R10, R8, R10 ;  /* 0x000000080a08722b */ /* 0x000fd0000000000a */
[----:B------:R-:W-:-:S08]  /*8b10*/  DMUL R8, R8, 2.2250738585072013831e-308 ;  /* 0x0010000008087828 */ /* 0x000fd00000000000 */
[----:B------:R-:W-:-:S08]  /*8b20*/  DFMA R10, -R12, R8, 1 ;  /* 0x3ff000000c0a742b */ /* 0x000fd00000000108 */
[----:B------:R-:W-:-:S08]  /*8b30*/  DFMA R10, R10, R10, R10 ;  /* 0x0000000a0a0a722b */ /* 0x000fd0000000000a */
[----:B------:R-:W-:Y:S01]  /*8b40*/  DFMA R4, R8, R10, R8 ;  /* 0x0000000a0804722b */ /* 0x000fe20000000008 */
[----:B------:R-:W-:Y:S10]  /*8b50*/  BRA `(.L_x_158) ;  /* 0x0000000000307947 */ /* 0x000ff40003800000 */
.L_x_159:
[----:B------:R-:W-:Y:S01]  /*8b60*/  DMUL R8, R12, 8.11296384146066816958e+31 ;  /* 0x469000000c087828 */ /* 0x000fe20000000000 */
[----:B------:R-:W-:-:S05]  /*8b70*/  IMAD.MOV.U32 R4, RZ, RZ, R3 ;  /* 0x000000ffff047224 */ /* 0x000fca00078e0003 */
[----:B------:R-:W0:Y:S02]  /*8b80*/  MUFU.RCP64H R5, R9 ;  /* 0x0000000900057308 */ /* 0x000e240000001800 */
[----:B0-----:R-:W-:-:S08]  /*8b90*/  DFMA R10, -R8, R4, 1 ;  /* 0x3ff00000080a742b */ /* 0x001fd00000000104 */
[----:B------:R-:W-:-:S08]  /*8ba0*/  DFMA R10, R10, R10, R10 ;  /* 0x0000000a0a0a722b */ /* 0x000fd0000000000a */
[----:B------:R-:W-:-:S08]  /*8bb0*/  DFMA R10, R4, R10, R4 ;  /* 0x0000000a040a722b */ /* 0x000fd00000000004 */
[----:B------:R-:W-:-:S08]  /*8bc0*/  DFMA R4, -R8, R10, 1 ;  /* 0x3ff000000804742b */ /* 0x000fd0000000010a */
[----:B------:R-:W-:-:S08]  /*8bd0*/  DFMA R4, R10, R4, R10 ;  /* 0x000000040a04722b */ /* 0x000fd0000000000a */
[----:B------:R-:W-:Y:S01]  /*8be0*/  DMUL R4, R4, 8.11296384146066816958e+31 ;  /* 0x4690000004047828 */ /* 0x000fe20000000000 */
[----:B------:R-:W-:Y:S10]  /*8bf0*/  BRA `(.L_x_158) ;  /* 0x0000000000087947 */ /* 0x000ff40003800000 */
.L_x_157:
[----:B------:R-:W-:Y:S01]  /*8c00*/  LOP3.LUT R5, R13, 0x80000, RZ, 0xfc, !PT ;  /* 0x000800000d057812 */ /* 0x000fe200078efcff */
[----:B------:R-:W-:-:S07]  /*8c10*/  IMAD.MOV.U32 R4, RZ, RZ, R12 ;  /* 0x000000ffff047224 */ /* 0x000fce00078e000c */
.L_x_158:
[----:B------:R-:W-:Y:S05]  /*8c20*/  BSYNC.RECONVERGENT B1 ;  /* 0x0000000000017941 */ /* 0x000fea0003800200 */
.L_x_156:
[----:B------:R-:W-:Y:S02]  /*8c30*/  IMAD.MOV.U32 R8, RZ, RZ, R4 ;  /* 0x000000ffff087224 */ /* 0x000fe400078e0004 */
[----:B------:R-:W-:Y:S02]  /*8c40*/  IMAD.MOV.U32 R9, RZ, RZ, R5 ;  /* 0x000000ffff097224 */ /* 0x000fe400078e0005 */
[----:B------:R-:W-:Y:S02]  /*8c50*/  IMAD.MOV.U32 R4, RZ, RZ, R0 ;  /* 0x000000ffff047224 */ /* 0x000fe400078e0000 */
[----:B------:R-:W-:-:S04]  /*8c60*/  IMAD.MOV.U32 R5, RZ, RZ, 0x0 ;  /* 0x00000000ff057424 */ /* 0x000fc800078e00ff */
[----:B------:R-:W-:Y:S05]  /*8c70*/  RET.REL.NODEC R4 `(_Z15fill_ell_matrixPdPiiiiPm) ;  /* 0xffffff7004e07950 */ /* 0x000fea0003c3ffff */
        .weak           $__internal_1_$__cuda_sm20_div_u64
        .type           $__internal_1_$__cuda_sm20_div_u64,@function
        .size           $__internal_1_$__cuda_sm20_div_u64,($__internal_2_$__cuda_sm20_rem_u64 - $__internal_1_$__cuda_sm20_div_u64)
$__internal_1_$__cuda_sm20_div_u64:
[----:B------:R-:W-:-:S06]  /*8c80*/  IMAD.MOV.U32 R9, RZ, RZ, R3 ;  /* 0x000000ffff097224 */ /* 0x000fcc00078e0003 */
[----:B------:R-:W0:Y:S08]  /*8c90*/  I2F.U64.RP R9, R8 ;  /* 0x0000000800097312 */ /* 0x000e300000309000 */
[----:B0-----:R-:W0:Y:S02]  /*8ca0*/  MUFU.RCP R4, R9 ;  /* 0x0000000900047308 */ /* 0x001e240000001000 */
[----:B0-----:R-:W-:-:S06]  /*8cb0*/  VIADD R4, R4, 0x1ffffffe ;  /* 0x1ffffffe04047836 */ /* 0x001fcc0000000000 */
[----:B------:R-:W0:Y:S02]  /*8cc0*/  F2I.U64.TRUNC R4, R4 ;  /* 0x0000000400047311 */ /* 0x000e24000020d800 */
[----:B0-----:R-:W-:-:S04]  /*8cd0*/  IMAD.WIDE.U32 R10, R4, R8, RZ ;  /* 0x00000008040a7225 */ /* 0x001fc800078e00ff */
[----:B------:R-:W-:Y:S01]  /*8ce0*/  IMAD R11, R4, R3, R11 ;  /* 0x00000003040b7224 */ /* 0x000fe200078e020b */
[----:B------:R-:W-:-:S03]  /*8cf0*/  IADD3 R33, P0, PT, RZ, -R10, RZ ;  /* 0x8000000aff217210 */ /* 0x000fc60007f1e0ff */
[----:B------:R-:W-:Y:S02]  /*8d00*/  IMAD R11, R5, R8, R11 ;  /* 0x00000008050b7224 */ /* 0x000fe400078e020b */
[----:B------:R-:W-:-:S04]  /*8d10*/  IMAD.HI.U32 R10, R4, R33, RZ ;  /* 0x00000021040a7227 */ /* 0x000fc800078e00ff */
[----:B------:R-:W-:Y:S02]  /*8d20*/  IMAD.X R35, RZ, RZ, ~R11, P0 ;  /* 0x000000ffff237224 */ /* 0x000fe400000e0e0b */
[----:B------:R-:W-:Y:S02]  /*8d30*/  IMAD.MOV.U32 R11, RZ, RZ, R4 ;  /* 0x000000ffff0b7224 */ /* 0x000fe400078e0004 */
[----:B------:R-:W-:-:S04]  /*8d40*/  IMAD.HI.U32 R9, R5, R35, RZ ;  /* 0x0000002305097227 */ /* 0x000fc800078e00ff */
[----:B------:R-:W-:-:S04]  /*8d50*/  IMAD.WIDE.U32 R10, P0, R4, R35, R10 ;  /* 0x00000023040a7225 */ /* 0x000fc8000780000a */
[----:B------:R-:W-:Y:S02]  /*8d60*/  IMAD.X R9, R9, 0x1, R5, P0 ;  /* 0x0000000109097824 */ /* 0x000fe400000e0605 */
[----:B------:R-:W-:-:S04]  /*8d70*/  IMAD.HI.U32 R10, P1, R5, R33, R10 ;  /* 0x00000021050a7227 */ /* 0x000fc8000782000a */
[----:B------:R-:W-:-:S05]  /*8d80*/  IMAD R11, R5, R35, RZ ;  /* 0x00000023050b7224 */ /* 0x000fca00078e02ff */
[----:B------:R-:W-:-:S04]  /*8d90*/  IADD3 R11, P2, PT, R11, R10, RZ ;  /* 0x0000000a0b0b7210 */ /* 0x000fc80007f5e0ff */
[----:B------:R-:W-:Y:S01]  /*8da0*/  IADD3.X R9, PT, PT, RZ, RZ, R9, P2, P1 ;  /* 0x000000ffff097210 */ /* 0x000fe200017e2409 */
[----:B------:R-:W-:-:S04]  /*8db0*/  IMAD.WIDE.U32 R4, R11, R8, RZ ;  /* 0x000000080b047225 */ /* 0x000fc800078e00ff */
[----:B------:R-:W-:Y:S01]  /*8dc0*/  IMAD R5, R11, R3, R5 ;  /* 0x000000030b057224 */ /* 0x000fe200078e0205 */
[----:B------:R-:W-:-:S03]  /*8dd0*/  IADD3 R33, P0, PT, RZ, -R4, RZ ;  /* 0x80000004ff217210 */ /* 0x000fc60007f1e0ff */
[----:B------:R-:W-:Y:S02]  /*8de0*/  IMAD R5, R9, R8, R5 ;  /* 0x0000000809057224 */ /* 0x000fe400078e0205 */
[----:B------:R-:W-:-:S04]  /*8df0*/  IMAD.HI.U32 R10, R11, R33, RZ ;  /* 0x000000210b0a7227 */ /* 0x000fc800078e00ff */
[----:B------:R-:W-:Y:S02]  /*8e00*/  IMAD.X R4, RZ, RZ, ~R5, P0 ;  /* 0x000000ffff047224 */ /* 0x000fe400000e0e05 */
[----:B------:R-:W-:Y:S02]  /*8e10*/  IMAD.MOV.U32 R5, RZ, RZ, RZ ;  /* 0x000000ffff057224 */ /* 0x000fe400078e00ff */
[----:B------:R-:W-:-:S04]  /*8e20*/  IMAD.WIDE.U32 R10, P0, R11, R4, R10 ;  /* 0x000000040b0a7225 */ /* 0x000fc8000780000a */
[C---:B------:R-:W-:Y:S02]  /*8e30*/  IMAD R12, R9.reuse, R4, RZ ;  /* 0x00000004090c7224 */ /* 0x040fe400078e02ff */
[----:B------:R-:W-:-:S04]  /*8e40*/  IMAD.HI.U32 R11, P1, R9, R33, R10 ;  /* 0x00000021090b7227 */ /* 0x000fc8000782000a */
[----:B------:R-:W-:Y:S01]  /*8e50*/  IMAD.HI.U32 R4, R9, R4, RZ ;  /* 0x0000000409047227 */ /* 0x000fe200078e00ff */
[----:B------:R-:W-:-:S03]  /*8e60*/  IADD3 R11, P2, PT, R12, R11, RZ ;  /* 0x0000000b0c0b7210 */ /* 0x000fc60007f5e0ff */
[----:B------:R-:W-:Y:S02]  /*8e70*/  IMAD.X R9, R4, 0x1, R9, P0 ;  /* 0x0000000104097824 */ /* 0x000fe400000e0609 */
[----:B------:R-:W-:-:S03]  /*8e80*/  IMAD.HI.U32 R4, R11, R28, RZ ;  /* 0x0000001c0b047227 */ /* 0x000fc600078e00ff */
[----:B------:R-:W-:Y:S01]  /*8e90*/  IADD3.X R9, PT, PT, RZ, RZ, R9, P2, P1 ;  /* 0x000000ffff097210 */ /* 0x000fe200017e2409 */
[----:B------:R-:W-:-:S04]  /*8ea0*/  IMAD.WIDE.U32 R4, R11, R29, R4 ;  /* 0x0000001d0b047225 */ /* 0x000fc800078e0004 */
[C---:B------:R-:W-:Y:S02]  /*8eb0*/  IMAD R11, R9.reuse, R29, RZ ;  /* 0x0000001d090b7224 */ /* 0x040fe400078e02ff */
[----:B------:R-:W-:-:S04]  /*8ec0*/  IMAD.HI.U32 R4, P0, R9, R28, R4 ;  /* 0x0000001c09047227 */ /* 0x000fc80007800004 */
[----:B------:R-:W-:Y:S01]  /*8ed0*/  IMAD.HI.U32 R9, R9, R29, RZ ;  /* 0x0000001d09097227 */ /* 0x000fe200078e00ff */
[----:B------:R-:W-:-:S03]  /*8ee0*/  IADD3 R11, P1, PT, R11, R4, RZ ;  /* 0x000000040b0b7210 */ /* 0x000fc60007f3e0ff */
[----:B------:R-:W-:Y:S02]  /*8ef0*/  IMAD.X R9, RZ, RZ, R9, P0 ;  /* 0x000000ffff097224 */ /* 0x000fe400000e0609 */
[----:B------:R-:W-:-:S04]  /*8f00*/  IMAD.WIDE.U32 R4, R11, R8, RZ ;  /* 0x000000080b047225 */ /* 0x000fc800078e00ff */
[----:B------:R-:W-:Y:S01]  /*8f10*/  IMAD.X R9, RZ, RZ, R9, P1 ;  /* 0x000000ffff097224 */ /* 0x000fe200008e0609 */
[----:B------:R-:W-:Y:S01]  /*8f20*/  IADD3 R33, P1, PT, -R4, R28, RZ ;  /* 0x0000001c04217210 */ /* 0x000fe20007f3e1ff */
[----:B------:R-:W-:-:S03]  /*8f30*/  IMAD R5, R11, R3, R5 ;  /* 0x000000030b057224 */ /* 0x000fc600078e0205 */
[-C--:B------:R-:W-:Y:S01]  /*8f40*/  ISETP.GE.U32.AND P0, PT, R33, R8.reuse, PT ;  /* 0x000000082100720c */ /* 0x080fe20003f06070 */
[----:B------:R-:W-:-:S04]  /*8f50*/  IMAD R4, R9, R8, R5 ;  /* 0x0000000809047224 */ /* 0x000fc800078e0205 */
[----:B------:R-:W-:Y:S01]  /*8f60*/  IMAD.X R28, R29, 0x1, ~R4, P1 ;  /* 0x000000011d1c7824 */ /* 0x000fe200008e0e04 */
[----:B------:R-:W-:Y:S02]  /*8f70*/  IADD3 R5, P1, PT, -R8, R33, RZ ;  /* 0x0000002108057210 */ /* 0x000fe40007f3e1ff */
[----:B------:R-:W-:Y:S02]  /*8f80*/  IADD3 R4, P2, PT, R11, 0x1, RZ ;  /* 0x000000010b047810 */ /* 0x000fe40007f5e0ff */
[C---:B------:R-:W-:Y:S01]  /*8f90*/  ISETP.GE.U32.AND.EX P0, PT, R28.reuse, R3, PT, P0 ;  /* 0x000000031c00720c */ /* 0x040fe20003f06100 */
[----:B------:R-:W-:Y:S01]  /*8fa0*/  IMAD.X R12, R28, 0x1, ~R3, P1 ;  /* 0x000000011c0c7824 */ /* 0x000fe200008e0e03 */
[----:B------:R-:W-:Y:S01]  /*8fb0*/  ISETP.NE.U32.AND P1, PT, R8, RZ, PT ;  /* 0x000000ff0800720c */ /* 0x000fe20003f25070 */
[----:B------:R-:W-:Y:S01]  /*8fc0*/  IMAD.X R10, RZ, RZ, R9, P2 ;  /* 0x000000ffff0a7224 */ /* 0x000fe200010e0609 */
[----:B------:R-:W-:Y:S02]  /*8fd0*/  SEL R11, R4, R11, P0 ;  /* 0x0000000b040b7207 */ /* 0x000fe40000000000 */
[----:B------:R-:W-:-:S02]  /*8fe0*/  SEL R5, R5, R33, P0 ;  /* 0x0000002105057207 */ /* 0x000fc40000000000 */
[----:B------:R-:W-:Y:S02]  /*8ff0*/  SEL R12, R12, R28, P0 ;  /* 0x0000001c0c0c7207 */ /* 0x000fe40000000000 */
[----:B------:R-:W-:Y:S02]  /*9000*/  SEL R4, R10, R9, P0 ;  /* 0x000000090a047207 */ /* 0x000fe40000000000 */
[----:B------:R-:W-:Y:S02]  /*9010*/  IADD3 R28, P2, PT, R11, 0x1, RZ ;  /* 0x000000010b1c7810 */ /* 0x000fe40007f5e0ff */
[----:B------:R-:W-:Y:S01]  /*9020*/  ISETP.GE.U32.AND P0, PT, R5, R8, PT ;  /* 0x000000080500720c */ /* 0x000fe20003f06070 */
[----:B------:R-:W-:Y:S01]  /*9030*/  IMAD.MOV.U32 R5, RZ, RZ, 0x0 ;  /* 0x00000000ff057424 */ /* 0x000fe200078e00ff */
[----:B------:R-:W-:Y:S01]  /*9040*/  ISETP.NE.AND.EX P1, PT, R3, RZ, PT, P1 ;  /* 0x000000ff0300720c */ /* 0x000fe20003f25310 */
[----:B------:R-:W-:Y:S01]  /*9050*/  IMAD.X R29, RZ, RZ, R4, P2 ;  /* 0x000000ffff1d7224 */ /* 0x000fe200010e0604 */
[----:B------:R-:W-:-:S04]  /*9060*/  ISETP.GE.U32.AND.EX P0, PT, R12, R3, PT, P0 ;  /* 0x000000030c00720c */ /* 0x000fc80003f06100 */
[----:B------:R-:W-:Y:S01]  /*9070*/  SEL R29, R29, R4, P0 ;  /* 0x000000041d1d7207 */ /* 0x000fe20000000000 */
[----:B------:R-:W-:Y:S01]  /*9080*/  IMAD.MOV.U32 R4, RZ, RZ, R0 ;  /* 0x000000ffff047224 */ /* 0x000fe200078e0000 */
[----:B------:R-:W-:Y:S02]  /*9090*/  SEL R28, R28, R11, P0 ;  /* 0x0000000b1c1c7207 */ /* 0x000fe40000000000 */
[----:B------:R-:W-:Y:S02]  /*90a0*/  SEL R29, R29, 0xffffffff, P1 ;  /* 0xffffffff1d1d7807 */ /* 0x000fe40000800000 */
[----:B------:R-:W-:Y:S01]  /*90b0*/  SEL R28, R28, 0xffffffff, P1 ;  /* 0xffffffff1c1c7807 */ /* 0x000fe20000800000 */
[----:B------:R-:W-:Y:S06]  /*90c0*/  RET.REL.NODEC R4 `(_Z15fill_ell_matrixPdPiiiiPm) ;  /* 0xffffff6c04cc7950 */ /* 0x000fec0003c3ffff */
        .weak           $__internal_2_$__cuda_sm20_rem_u64
        .type           $__internal_2_$__cuda_sm20_rem_u64,@function
        .size           $__internal_2_$__cuda_sm20_rem_u64,($_Z15fill_ell_matrixPdPiiiiPm$__internal_accurate_pow - $__internal_2_$__cuda_sm20_rem_u64)
$__internal_2_$__cuda_sm20_rem_u64:
[----:B------:R-:W0:Y:S08]  /*90d0*/  I2F.U64.RP R11, R4 ;  /* 0x00000004000b7312 */ /* 0x000e300000309000 */
[----:B0-----:R-:W0:Y:S02]  /*90e0*/  MUFU.RCP R11, R11 ;  /* 0x0000000b000b7308 */ /* 0x001e240000001000 */
[----:B0-----:R-:W-:-:S06]  /*90f0*/  VIADD R12, R11, 0x1ffffffe ;  /* 0x1ffffffe0b0c7836 */ /* 0x001fcc0000000000 */
[----:B------:R-:W0:Y:S02]  /*9100*/  F2I.U64.TRUNC R36, R12 ;  /* 0x0000000c00247311 */ /* 0x000e24000020d800 */
[----:B0-----:R-:W-:-:S04]  /*9110*/  IMAD.WIDE.U32 R34, R36, R4, RZ ;  /* 0x0000000424227225 */ /* 0x001fc800078e00ff */
[C---:B------:R-:W-:Y:S01]  /*9120*/  IMAD R9, R36.reuse, R5, R35 ;  /* 0x0000000524097224 */ /* 0x040fe200078e0223 */
[----:B------:R-:W-:Y:S01]  /*9130*/  IADD3 R10, P0, PT, RZ, -R34, RZ ;  /* 0x80000022ff0a7210 */ /* 0x000fe20007f1e0ff */
[----:B------:R-:W-:Y:S02]  /*9140*/  IMAD.MOV.U32 R35, RZ, RZ, R36 ;  /* 0x000000ffff237224 */ /* 0x000fe400078e0024 */
[----:B------:R-:W-:Y:S02]  /*9150*/  IMAD R9, R37, R4, R9 ;  /* 0x0000000425097224 */ /* 0x000fe400078e0209 */
[----:B------:R-:W-:-:S04]  /*9160*/  IMAD.HI.U32 R34, R36, R10, RZ ;  /* 0x0000000a24227227 */ /* 0x000fc800078e00ff */
[----:B------:R-:W-:-:S04]  /*9170*/  IMAD.X R9, RZ, RZ, ~R9, P0 ;  /* 0x000000ffff097224 */ /* 0x000fc800000e0e09 */
[----:B------:R-:W-:-:S04]  /*9180*/  IMAD.WIDE.U32 R34, P0, R36, R9, R34 ;  /* 0x0000000924227225 */ /* 0x000fc80007800022 */
[C---:B------:R-:W-:Y:S02]  /*9190*/  IMAD R11, R37.reuse, R9, RZ ;  /* 0x00000009250b7224 */ /* 0x040fe400078e02ff */
[----:B------:R-:W-:-:S04]  /*91a0*/  IMAD.HI.U32 R10, P1, R37, R10, R34 ;  /* 0x0000000a250a7227 */ /* 0x000fc80007820022 */
[----:B------:R-:W-:Y:S01]  /*91b0*/  IMAD.HI.U32 R9, R37, R9, RZ ;  /* 0x0000000925097227 */ /* 0x000fe200078e00ff */
[----:B------:R-:W-:-:S03]  /*91c0*/  IADD3 R35, P2, PT, R11, R10, RZ ;  /* 0x0000000a0b237210 */ /* 0x000fc60007f5e0ff */
[----:B------:R-:W-:Y:S02]  /*91d0*/  IMAD.X R9, R9, 0x1, R37, P0 ;  /* 0x0000000109097824 */ /* 0x000fe400000e0625 */
[----:B------:R-:W-:-:S03]  /*91e0*/  IMAD.WIDE.U32 R36, R35, R4, RZ ;  /* 0x0000000423247225 */ /* 0x000fc600078e00ff */
[----:B------:R-:W-:Y:S01]  /*91f0*/  IADD3.X R9, PT, PT, RZ, RZ, R9, P2, P1 ;  /* 0x000000ffff097210 */ /* 0x000fe200017e2409 */
[----:B------:R-:W-:Y:S01]  /*9200*/  IMAD R10, R35, R5, R37 ;  /* 0x00000005230a7224 */ /* 0x000fe200078e0225 */
[----:B------:R-:W-:-:S03]  /*9210*/  IADD3 R12, P0, PT, RZ, -R36, RZ ;  /* 0x80000024ff0c7210 */ /* 0x000fc60007f1e0ff */
[----:B------:R-:W-:Y:S02]  /*9220*/  IMAD R10, R9, R4, R10 ;  /* 0x00000004090a7224 */ /* 0x000fe400078e020a */
[----:B------:R-:W-:-:S04]  /*9230*/  IMAD.HI.U32 R34, R35, R12, RZ ;  /* 0x0000000c23227227 */ /* 0x000fc800078e00ff */
[----:B------:R-:W-:-:S04]  /*9240*/  IMAD.X R10, RZ, RZ, ~R10, P0 ;  /* 0x000000ffff0a7224 */ /* 0x000fc800000e0e0a */
[----:B------:R-:W-:-:S04]  /*9250*/  IMAD.WIDE.U32 R34, P0, R35, R10, R34 ;  /* 0x0000000a23227225 */ /* 0x000fc80007800022 */
[----:B------:R-:W-:-:S04]  /*9260*/  IMAD.HI.U32 R11, P1, R9, R12, R34 ;  /* 0x0000000c090b7227 */ /* 0x000fc80007820022 */
[CC--:B------:R-:W-:Y:S02]  /*9270*/  IMAD R12, R9.reuse, R10.reuse, RZ ;  /* 0x0000000a090c7224 */ /* 0x0c0fe400078e02ff */
[----:B------:R-:W-:-:S03]  /*9280*/  IMAD.HI.U32 R10, R9, R10, RZ ;  /* 0x0000000a090a7227 */ /* 0x000fc600078e00ff */
[----:B------:R-:W-:Y:S01]  /*9290*/  IADD3 R11, P2, PT, R12, R11, RZ ;  /* 0x0000000b0c0b7210 */ /* 0x000fe20007f5e0ff */
[----:B------:R-:W-:Y:S02]  /*92a0*/  IMAD.X R10, R10, 0x1, R9, P0 ;  /* 0x000000010a0a7824 */ /* 0x000fe400000e0609 */
[----:B------:R-:W-:Y:S02]  /*92b0*/  IMAD.MOV.U32 R35, RZ, RZ, RZ ;  /* 0x000000ffff237224 */ /* 0x000fe400078e00ff */
[----:B------:R-:W-:Y:S01]  /*92c0*/  IMAD.HI.U32 R34, R11, R0, RZ ;  /* 0x000000000b227227 */ /* 0x000fe200078e00ff */
[----:B------:R-:W-:-:S03]  /*92d0*/  IADD3.X R10, PT, PT, RZ, RZ, R10, P2, P1 ;  /* 0x000000ffff0a7210 */ /* 0x000fc600017e240a */
        /* <DEDUP_REMOVED lines=13> */
[----:B------:R-:W-:-:S04]  /*93b0*/  IADD3 R12, P1, PT, -R4, R33, RZ ;  /* 0x00000021040c7210 */ /* 0x000fc80007f3e1ff */
[C---:B------:R-:W-:Y:S01]  /*93c0*/  ISETP.GE.U32.AND.EX P0, PT, R10.reuse, R5, PT, P0 ;  /* 0x000000050a00720c */ /* 0x040fe20003f06100 */
[----:B------:R-:W-:Y:S01]  /*93d0*/  IMAD.X R9, R10, 0x1, ~R5, P1 ;  /* 0x000000010a097824 */ /* 0x000fe200008e0e05 */
[----:B------:R-:W-:Y:S02]  /*93e0*/  ISETP.NE.U32.AND P1, PT, R4, RZ, PT ;  /* 0x000000ff0400720c */ /* 0x000fe40003f25070 */
[----:B------:R-:W-:Y:S02]  /*93f0*/  SEL R33, R12, R33, P0 ;  /* 0x000000210c217207 */ /* 0x000fe40000000000 */
[----:B------:R-:W-:Y:S01]  /*9400*/  SEL R10, R9, R10, P0 ;  /* 0x0000000a090a7207 */ /* 0x000fe20000000000 */
[----:B------:R-:W-:Y:S01]  /*9410*/  IMAD.MOV.U32 R9, RZ, RZ, 0x0 ;  /* 0x00000000ff097424 */ /* 0x000fe200078e00ff */
[C---:B------:R-:W-:Y:S01]  /*9420*/  ISETP.GE.U32.AND P0, PT, R33.reuse, R4, PT ;  /* 0x000000042100720c */ /* 0x040fe20003f06070 */
[----:B------:R-:W-:Y:S01]  /*9430*/  IMAD.IADD R4, R33, 0x1, -R4 ;  /* 0x0000000121047824 */ /* 0x000fe200078e0a04 */
[----:B------:R-:W-:-:S02]  /*9440*/  ISETP.NE.AND.EX P1, PT, R5, RZ, PT, P1 ;  /* 0x000000ff0500720c */ /* 0x000fc40003f25310 */
[----:B------:R-:W-:-:S04]  /*9450*/  ISETP.GE.U32.AND.EX P0, PT, R10, R5, PT, P0 ;  /* 0x000000050a00720c */ /* 0x000fc80003f06100 */
[----:B------:R-:W-:-:S04]  /*9460*/  SEL R4, R4, R33, P0 ;  /* 0x0000002104047207 */ /* 0x000fc80000000000 */
[----:B------:R-:W-:Y:S01]  /*9470*/  SEL R4, R4, 0xffffffff, P1 ;  /* 0xffffffff04047807 */ /* 0x000fe20000800000 */
[----:B------:R-:W-:Y:S06]  /*9480*/  RET.REL.NODEC R8 `(_Z15fill_ell_matrixPdPiiiiPm) ;  /* 0xffffff6808dc7950 */ /* 0x000fec0003c3ffff */
        .type           $_Z15fill_ell_matrixPdPiiiiPm$__internal_accurate_pow,@function
        .size           $_Z15fill_ell_matrixPdPiiiiPm$__internal_accurate_pow,(.L_x_185 - $_Z15fill_ell_matrixPdPiiiiPm$__internal_accurate_pow)
$_Z15fill_ell_matrixPdPiiiiPm$__internal_accurate_pow:
[----:B------:R-:W-:Y:S01]  /*9490*/  ISETP.GT.U32.AND P0, PT, R3, 0xfffff, PT ;  /* 0x000fffff0300780c */ /* 0x000fe20003f04070 */
[----:B------:R-:W-:Y:S01]  /*94a0*/  IMAD.MOV.U32 R8, RZ, RZ, R6 ;  /* 0x000000ffff087224 */ /* 0x000fe200078e0006 */
[----:B------:R-:W-:Y:S01]  /*94b0*/  UMOV UR4, 0x7d2cafe2 ;  /* 0x7d2cafe200047882 */ /* 0x000fe20000000000 */
[--C-:B------:R-:W-:Y:S01]  /*94c0*/  IMAD.MOV.U32 R9, RZ, RZ, R3.reuse ;  /* 0x000000ffff097224 */ /* 0x100fe200078e0003 */
[----:B------:R-:W-:Y:S01]  /*94d0*/  UMOV UR5, 0x3eb0f5ff ;  /* 0x3eb0f5ff00057882 */ /* 0x000fe20000000000 */
[--C-:B------:R-:W-:Y:S01]  /*94e0*/  IMAD.MOV.U32 R5, RZ, RZ, R3.reuse ;  /* 0x000000ffff057224 */ /* 0x100fe200078e0003 */
[----:B------:R-:W-:Y:S01]  /*94f0*/  SHF.R.U32.HI R3, RZ, 0x14, R3 ;  /* 0x00000014ff037819 */ /* 0x000fe20000011603 */
[----:B------:R-:W-:Y:S01]  /*9500*/  IMAD.MOV.U32 R24, RZ, RZ, RZ ;  /* 0x000000ffff187224 */ /* 0x000fe200078e00ff */
[----:B------:R-:W-:Y:S01]  /*9510*/  UMOV UR6, 0x3b39803f ;  /* 0x3b39803f00067882 */ /* 0x000fe20000000000 */
[----:B------:R-:W-:Y:S01]  /*9520*/  IMAD.MOV.U32 R30, RZ, RZ, 0x41ad3b5a ;  /* 0x41ad3b5aff1e7424 */ /* 0x000fe200078e00ff */
[----:B------:R-:W-:Y:S01]  /*9530*/  UMOV UR7, 0x3c7abc9e ;  /* 0x3c7abc9e00077882 */ /* 0x000fe20000000000 */
[----:B------:R-:W-:-:S02]  /*9540*/  IMAD.MOV.U32 R31, RZ, RZ, 0x3ed0f5d2 ;  /* 0x3ed0f5d2ff1f7424 */ /* 0x000fc400078e00ff */
[----:B------:R-:W-:-:S10]  /*9550*/  @!P0 DMUL R28, R8, 1.80143985094819840000e+16 ;  /* 0x43500000081c8828 */ /* 0x000fd40000000000 */
[----:B------:R-:W-:Y:S01]  /*9560*/  @!P0 IMAD.MOV.U32 R5, RZ, RZ, R29 ;  /* 0x000000ffff058224 */ /* 0x000fe200078e001d */
[----:B------:R-:W-:Y:S01]  /*9570*/  @!P0 LEA.HI R3, R29, 0xffffffca, RZ, 0xc ;  /* 0xffffffca1d038811 */ /* 0x000fe200078f60ff */
[----:B------:R-:W-:-:S03]  /*9580*/  @!P0 IMAD.MOV.U32 R8, RZ, RZ, R28 ;  /* 0x000000ffff088224 */ /* 0x000fc600078e001c */
[----:B------:R-:W-:-:S04]  /*9590*/  LOP3.LUT R5, R5, 0x800fffff, RZ, 0xc0, !PT ;  /* 0x800fffff05057812 */ /* 0x000fc800078ec0ff */
[----:B------:R-:W-:-:S04]  /*95a0*/  LOP3.LUT R9, R5, 0x3ff00000, RZ, 0xfc, !PT ;  /* 0x3ff0000005097812 */ /* 0x000fc800078efcff */
[----:B------:R-:W-:-:S13]  /*95b0*/  ISETP.GE.U32.AND P1, PT, R9, 0x3ff6a09f, PT ;  /* 0x3ff6a09f0900780c */ /* 0x000fda0003f26070 */
[----:B------:R-:W-:-:S04]  /*95c0*/  @P1 VIADD R5, R9, 0xfff00000 ;  /* 0xfff0000009051836 */ /* 0x000fc80000000000 */
[----:B------:R-:W-:-:S06]  /*95d0*/  @P1 IMAD.MOV.U32 R9, RZ, RZ, R5 ;  /* 0x000000ffff091224 */ /* 0x000fcc00078e0005 */
[----:B------:R-:W-:-:S06]  /*95e0*/  DADD R10, R8, 1 ;  /* 0x3ff00000080a7429 */ /* 0x000fcc0000000000 */
[----:B------:R-:W0:Y:S02]  /*95f0*/  MUFU.RCP64H R25, R11 ;  /* 0x0000000b00197308 */ /* 0x000e240000001800 */
[----:B0-----:R-:W-:-:S08]  /*9600*/  DFMA R12, -R10, R24, 1 ;  /* 0x3ff000000a0c742b */ /* 0x001fd00000000118 */
[----:B------:R-:W-:Y:S02]  /*9610*/  DFMA R26, R12, R12, R12 ;  /* 0x0000000c0c1a722b */ /* 0x000fe4000000000c */
[----:B------:R-:W-:-:S06]  /*9620*/  DADD R12, R8, -1 ;  /* 0xbff00000080c7429 */ /* 0x000fcc0000000000 */
[----:B------:R-:W-:-:S08]  /*9630*/  DFMA R26, R24, R26, R24 ;  /* 0x0000001a181a722b */ /* 0x000fd00000000018 */
[----:B------:R-:W-:-:S08]  /*9640*/  DMUL R8, R12, R26 ;  /* 0x0000001a0c087228 */ /* 0x000fd00000000000 */
[----:B------:R-:W-:-:S08]  /*9650*/  DFMA R8, R12, R26, R8 ;  /* 0x0000001a0c08722b */ /* 0x000fd00000000008 */
[-C--:B------:R-:W-:Y:S02]  /*9660*/  DMUL R24, R8, R8.reuse ;  /* 0x0000000808187228 */ /* 0x080fe40000000000 */
[----:B------:R-:W-:Y:S02]  /*9670*/  DADD R32, R12, -R8 ;  /* 0x000000000c207229 */ /* 0x000fe40000000808 */
[----:B------:R-:W-:-:S04]  /*9680*/  DMUL R34, R8, R8 ;  /* 0x0000000808227228 */ /* 0x000fc80000000000 */
[----:B------:R-:W-:Y:S01]  /*9690*/  DFMA R10, R24, UR4, R30 ;  /* 0x00000004180a7c2b */ /* 0x000fe2000800001e */
[----:B------:R-:W-:Y:S01]  /*96a0*/  UMOV UR4, 0x75488a3f ;  /* 0x75488a3f00047882 */ /* 0x000fe20000000000 */
[----:B------:R-:W-:Y:S01]  /*96b0*/  UMOV UR5, 0x3ef3b20a ;  /* 0x3ef3b20a00057882 */ /* 0x000fe20000000000 */
[----:B------:R-:W-:-:S05]  /*96c0*/  DADD R32, R32, R32 ;  /* 0x0000000020207229 */ /* 0x000fca0000000020 */
[----:B------:R-:W-:Y:S01]  /*96d0*/  DFMA R10, R24, R10, UR4 ;  /* 0x00000004180a7e2b */ /* 0x000fe2000800000a */
[----:B------:R-:W-:Y:S01]  /*96e0*/  UMOV UR4, 0xe4faecd5 ;  /* 0xe4faecd500047882 */ /* 0x000fe20000000000 */
[----:B------:R-:W-:Y:S01]  /*96f0*/  UMOV UR5, 0x3f1745cd ;  /* 0x3f1745cd00057882 */ /* 0x000fe20000000000 */
[----:B------:R-:W-:-:S05]  /*9700*/  DFMA R12, R12, -R8, R32 ;  /* 0x800000080c0c722b */ /* 0x000fca0000000020 */
[----:B------:R-:W-:Y:S01]  /*9710*/  DFMA R10, R24, R10, UR4 ;  /* 0x00000004180a7e2b */ /* 0x000fe2000800000a */
[----:B------:R-:W-:Y:S01]  /*9720*/  UMOV UR4, 0x258a578b ;  /* 0x258a578b00047882 */ /* 0x000fe20000000000 */
[----:B------:R-:W-:Y:S01]  /*9730*/  UMOV UR5, 0x3f3c71c7 ;  /* 0x3f3c71c700057882 */ /* 0x000fe20000000000 */
[----:B------:R-:W-:Y:S02]  /*9740*/  DMUL R12, R26, R12 ;  /* 0x0000000c1a0c7228 */ /* 0x000fe40000000000 */
[----:B------:R-:W-:-:S03]  /*9750*/  DFMA R26, R8, R8, -R34 ;  /* 0x00000008081a722b */ /* 0x000fc60000000822 */
[----:B------:R-:W-:Y:S01]  /*9760*/  DFMA R10, R24, R10, UR4 ;  /* 0x00000004180a7e2b */ /* 0x000fe2000800000a */
[----:B------:R-:W-:Y:S01]  /*9770*/  UMOV UR4, 0x9242b910 ;  /* 0x9242b91000047882 */ /* 0x000fe20000000000 */
[----:B------:R-:W-:-:S06]  /*9780*/  UMOV UR5, 0x3f624924 ;  /* 0x3f62492400057882 */ /* 0x000fcc0000000000 */
[----:B------:R-:W-:Y:S01]  /*9790*/  DFMA R10, R24, R10, UR4 ;  /* 0x00000004180a7e2b */ /* 0x000fe2000800000a */
[----:B------:R-:W-:Y:S01]  /*97a0*/  UMOV UR4, 0x99999dfb ;  /* 0x99999dfb00047882 */ /* 0x000fe20000000000 */
[----:B------:R-:W-:-:S06]  /*97b0*/  UMOV UR5, 0x3f899999 ;  /* 0x3f89999900057882 */ /* 0x000fcc0000000000 */
[----:B------:R-:W-:Y:S01]  /*97c0*/  DFMA R30, R24, R10, UR4 ;  /* 0x00000004181e7e2b */ /* 0x000fe2000800000a */
[----:B------:R-:W-:Y:S01]  /*97d0*/  UMOV UR4, 0x55555555 ;  /* 0x5555555500047882 */ /* 0x000fe20000000000 */
[----:B------:R-:W-:-:S06]  /*97e0*/  UMOV UR5, 0x3fb55555 ;  /* 0x3fb5555500057882 */ /* 0x000fcc0000000000 */
[----:B------:R-:W-:-:S08]  /*97f0*/  DFMA R10, R24, R30, UR4 ;  /* 0x00000004180a7e2b */ /* 0x000fd0000800001e */
[----:B------:R-:W-:Y:S01]  /*9800*/  DADD R32, -R10, UR4 ;  /* 0x000000040a207e29 */ /* 0x000fe20008000100 */
[----:B------:R-:W-:Y:S01]  /*9810*/  UMOV UR4, 0xb9e7b0 ;  /* 0x00b9e7b000047882 */ /* 0x000fe20000000000 */
[----:B------:R-:W-:-:S06]  /*9820*/  UMOV UR5, 0x3c46a4cb ;  /* 0x3c46a4cb00057882 */ /* 0x000fcc0000000000 */
[----:B------:R-:W-:Y:S02]  /*9830*/  DFMA R32, R24, R30, R32 ;  /* 0x0000001e1820722b */ /* 0x000fe40000000020 */
[----:B------:R-:W-:Y:S01]  /*9840*/  DMUL R24, R8, R34 ;  /* 0x0000002208187228 */ /* 0x000fe20000000000 */
[----:B------:R-:W-:Y:S02]  /*9850*/  VIADD R31, R13, 0x100000 ;  /* 0x001000000d1f7836 */ /* 0x000fe40000000000 */
[----:B------:R-:W-:-:S03]  /*9860*/  IMAD.MOV.U32 R30, RZ, RZ, R12 ;  /* 0x000000ffff1e7224 */ /* 0x000fc600078e000c */
[----:B------:R-:W-:Y:S01]  /*9870*/  DADD R32, R32, -UR4 ;  /* 0x8000000420207e29 */ /* 0x000fe20008000000 */
[----:B------:R-:W-:Y:S01]  /*9880*/  UMOV UR4, 0x80000000 ;  /* 0x8000000000047882 */ /* 0x000fe20000000000 */
[C---:B------:R-:W-:Y:S01]  /*9890*/  DFMA R36, R8.reuse, R34, -R24 ;  /* 0x000000220824722b */ /* 0x040fe20000000818 */
[----:B------:R-:W-:Y:S01]  /*98a0*/  UMOV UR5, 0x43300000 ;  /* 0x4330000000057882 */ /* 0x000fe20000000000 */
[----:B------:R-:W-:-:S04]  /*98b0*/  DFMA R30, R8, R30, R26 ;  /* 0x0000001e081e722b */ /* 0x000fc8000000001a */
[----:B------:R-:W-:Y:S02]  /*98c0*/  DADD R26, R10, R32 ;  /* 0x000000000a1a7229 */ /* 0x000fe40000000020 */
[----:B------:R-:W-:-:S06]  /*98d0*/  DFMA R36, R12, R34, R36 ;  /* 0x000000220c24722b */ /* 0x000fcc0000000024 */
[----:B------:R-:W-:Y:S02]  /*98e0*/  DMUL R34, R26, R24 ;  /* 0x000000181a227228 */ /* 0x000fe40000000000 */
[----:B------:R-:W-:Y:S02]  /*98f0*/  DFMA R30, R8, R30, R36 ;  /* 0x0000001e081e722b */ /* 0x000fe40000000024 */
[----:B------:R-:W-:-:S04]  /*9900*/  DADD R10, R10, -R26 ;  /* 0x000000000a0a7229 */ /* 0x000fc8000000081a */
[----:B------:R-:W-:-:S04]  /*9910*/  DFMA R36, R26, R24, -R34 ;  /* 0x000000181a24722b */ /* 0x000fc80000000822 */
[----:B------:R-:W-:-:S04]  /*9920*/  DADD R10, R32, R10 ;  /* 0x00000000200a7229 */ /* 0x000fc8000000000a */
[----:B------:R-:W-:-:S08]  /*9930*/  DFMA R30, R26, R30, R36 ;  /* 0x0000001e1a1e722b */ /* 0x000fd00000000024 */
[----:B------:R-:W-:-:S08]  /*9940*/  DFMA R10, R10, R24, R30 ;  /* 0x000000180a0a722b */ /* 0x000fd0000000001e */
[----:B------:R-:W-:-:S08]  /*9950*/  DADD R24, R34, R10 ;  /* 0x0000000022187229 */ /* 0x000fd0000000000a */
[--C-:B------:R-:W-:Y:S02]  /*9960*/  DADD R26, R8, R24.reuse ;  /* 0x00000000081a7229 */ /* 0x100fe40000000018 */
[----:B------:R-:W-:-:S06]  /*9970*/  DADD R34, R34, -R24 ;  /* 0x0000000022227229 */ /* 0x000fcc0000000818 */
[----:B------:R-:W-:Y:S02]  /*9980*/  DADD R8, R8, -R26 ;  /* 0x0000000008087229 */ /* 0x000fe4000000081a */
[----:B------:R-:W-:Y:S01]  /*9990*/  DADD R34, R10, R34 ;  /* 0x000000000a227229 */ /* 0x000fe20000000022 */
[C---:B------:R-:W-:Y:S02]  /*99a0*/  VIADD R10, R3.reuse, 0xfffffc01 ;  /* 0xfffffc01030a7836 */ /* 0x040fe40000000000 */
[----:B------:R-:W-:-:S03]  /*99b0*/  @P1 VIADD R10, R3, 0xfffffc02 ;  /* 0xfffffc02030a1836 */ /* 0x000fc60000000000 */
[----:B------:R-:W-:Y:S01]  /*99c0*/  DADD R8, R24, R8 ;  /* 0x0000000018087229 */ /* 0x000fe20000000008 */
[----:B------:R-:W-:Y:S01]  /*99d0*/  IMAD.MOV.U32 R11, RZ, RZ, 0x43300000 ;  /* 0x43300000ff0b7424 */ /* 0x000fe200078e00ff */
[----:B------:R-:W-:-:S06]  /*99e0*/  LOP3.LUT R10, R10, 0x80000000, RZ, 0x3c, !PT ;  /* 0x800000000a0a7812 */ /* 0x000fcc00078e3cff */
[----:B------:R-:W-:-:S08]  /*99f0*/  DADD R8, R34, R8 ;  /* 0x0000000022087229 */ /* 0x000fd00000000008 */
[----:B------:R-:W-:Y:S02]  /*9a00*/  DADD R8, R12, R8 ;  /* 0x000000000c087229 */ /* 0x000fe40000000008 */
[----:B------:R-:W-:Y:S01]  /*9a10*/  DADD R12, R10, -UR4 ;  /* 0x800000040a0c7e29 */ /* 0x000fe20008000000 */
[----:B------:R-:W-:Y:S01]  /*9a20*/  UMOV UR4, 0xfefa39ef ;  /* 0xfefa39ef00047882 */ /* 0x000fe20000000000 */
[----:B------:R-:W-:-:S04]  /*9a30*/  UMOV UR5, 0x3fe62e42 ;  /* 0x3fe62e4200057882 */ /* 0x000fc80000000000 */
[----:B------:R-:W-:-:S08]  /*9a40*/  DADD R10, R26, R8 ;  /* 0x000000001a0a7229 */ /* 0x000fd00000000008 */
[--C-:B------:R-:W-:Y:S02]  /*9a50*/  DFMA R24, R12, UR4, R10.reuse ;  /* 0x000000040c187c2b */ /* 0x100fe4000800000a */
[----:B------:R-:W-:-:S06]  /*9a60*/  DADD R26, R26, -R10 ;  /* 0x000000001a1a7229 */ /* 0x000fcc000000080a */
[----:B------:R-:W-:Y:S02]  /*9a70*/  DFMA R28, R12, -UR4, R24 ;  /* 0x800000040c1c7c2b */ /* 0x000fe40008000018 */
[----:B------:R-:W-:-:S06]  /*9a80*/  DADD R26, R8, R26 ;  /* 0x00000000081a7229 */ /* 0x000fcc000000001a */
[----:B------:R-:W-:-:S08]  /*9a90*/  DADD R28, -R10, R28 ;  /* 0x000000000a1c7229 */ /* 0x000fd0000000011c */
[----:B------:R-:W-:-:S08]  /*9aa0*/  DADD R26, R26, -R28 ;  /* 0x000000001a1a7229 */ /* 0x000fd0000000081c */
[----:B------:R-:W-:Y:S01]  /*9ab0*/  DFMA R26, R12, UR6, R26 ;  /* 0x000000060c1a7c2b */ /* 0x000fe2000800001a */
[----:B------:R-:W-:Y:S02]  /*9ac0*/  IMAD.MOV.U32 R12, RZ, RZ, 0x652b82fe ;  /* 0x652b82feff0c7424 */ /* 0x000fe400078e00ff */
[----:B------:R-:W-:-:S05]  /*9ad0*/  IMAD.MOV.U32 R13, RZ, RZ, 0x3ff71547 ;  /* 0x3ff71547ff0d7424 */ /* 0x000fca00078e00ff */
[----:B------:R-:W-:-:S08]  /*9ae0*/  DADD R10, R24, R26 ;  /* 0x00000000180a7229 */ /* 0x000fd0000000001a */
[----:B------:R-:W-:Y:S02]  /*9af0*/  DADD R24, R24, -R10 ;  /* 0x0000000018187229 */ /* 0x000fe4000000080a */
[----:B------:R-:W-:-:S06]  /*9b00*/  DMUL R8, R10, 2 ;  /* 0x400000000a087828 */ /* 0x000fcc0000000000 */
[----:B------:R-:W-:Y:S02]  /*9b10*/  DADD R24, R26, R24 ;  /* 0x000000001a187229 */ /* 0x000fe40000000018 */
[----:B------:R-:W-:-:S08]  /*9b20*/  DFMA R10, R10, 2, -R8 ;  /* 0x400000000a0a782b */ /* 0x000fd00000000808 */
[----:B------:R-:W-:-:S08]  /*9b30*/  DFMA R24, R24, 2, R10 ;  /* 0x400000001818782b */ /* 0x000fd0000000000a */
[----:B------:R-:W-:-:S08]  /*9b40*/  DADD R10, R8, R24 ;  /* 0x00000000080a7229 */ /* 0x000fd00000000018 */
[----:B------:R-:W-:Y:S02]  /*9b50*/  DFMA R12, R10, R12, 6.75539944105574400000e+15 ;  /* 0x433800000a0c742b */ /* 0x000fe4000000000c */
[----:B------:R-:W-:Y:S01]  /*9b60*/  FSETP.GEU.AND P0, PT, |R11|, 4.1917929649353027344, PT ;  /* 0x4086232b0b00780b */ /* 0x000fe20003f0e200 */
[----:B------:R-:W-:-:S05]  /*9b70*/  DADD R8, R8, -R10 ;  /* 0x0000000008087229 */ /* 0x000fca000000080a */
[----:B------:R-:W-:-:S03]  /*9b80*/  DADD R26, R12, -6.75539944105574400000e+15 ;  /* 0xc33800000c1a7429 */ /* 0x000fc60000000000 */
[----:B------:R-:W-:-:S05]  /*9b90*/  DADD R24, R24, R8 ;  /* 0x0000000018187229 */ /* 0x000fca0000000008 */
[----:B------:R-:W-:Y:S01]  /*9ba0*/  DFMA R28, R26, -UR4, R10 ;  /* 0x800000041a1c7c2b */ /* 0x000fe2000800000a */
[----:B------:R-:W-:Y:S01]  /*9bb0*/  UMOV UR4, 0x3b39803f ;  /* 0x3b39803f00047882 */ /* 0x000fe20000000000 */
[----:B------:R-:W-:-:S06]  /*9bc0*/  UMOV UR5, 0x3c7abc9e ;  /* 0x3c7abc9e00057882 */ /* 0x000fcc0000000000 */
[----:B------:R-:W-:Y:S01]  /*9bd0*/  DFMA R28, R26, -UR4, R28 ;  /* 0x800000041a1c7c2b */ /* 0x000fe2000800001c */
[----:B------:R-:W-:Y:S01]  /*9be0*/  UMOV UR4, 0x69ce2bdf ;  /* 0x69ce2bdf00047882 */ /* 0x000fe20000000000 */
[----:B------:R-:W-:Y:S01]  /*9bf0*/  IMAD.MOV.U32 R26, RZ, RZ, -0x35dec16 ;  /* 0xfca213eaff1a7424 */ /* 0x000fe200078e00ff */
[----:B------:R-:W-:Y:S01]  /*9c00*/  UMOV UR5, 0x3e5ade15 ;  /* 0x3e5ade1500057882 */ /* 0x000fe20000000000 */
[----:B------:R-:W-:-:S06]  /*9c10*/  IMAD.MOV.U32 R27, RZ, RZ, 0x3e928af3 ;  /* 0x3e928af3ff1b7424 */ /* 0x000fcc00078e00ff */
[----:B------:R-:W-:Y:S01]  /*9c20*/  DFMA R26, R28, UR4, R26 ;  /* 0x000000041c1a7c2b */ /* 0x000fe2000800001a */
        /* <DEDUP_REMOVED lines=24> */
[----:B------:R-:W-:-:S08]  /*9db0*/  DFMA R26, R28, R26, 1 ;  /* 0x3ff000001c1a742b */ /* 0x000fd0000000001a */
[----:B------:R-:W-:-:S10]  /*9dc0*/  DFMA R26, R28, R26, 1 ;  /* 0x3ff000001c1a742b */ /* 0x000fd4000000001a */
[----:B------:R-:W-:Y:S02]  /*9dd0*/  IMAD R9, R12, 0x100000, R27 ;  /* 0x001000000c097824 */ /* 0x000fe400078e021b */
[----:B------:R-:W-:Y:S01]  /*9de0*/  IMAD.MOV.U32 R8, RZ, RZ, R26 ;  /* 0x000000ffff087224 */ /* 0x000fe200078e001a */
[----:B------:R-:W-:Y:S06]  /*9df0*/  @!P0 BRA `(.L_x_160) ;  /* 0x0000000000348947 */ /* 0x000fec0003800000 */
[----:B------:R-:W-:Y:S01]  /*9e00*/  FSETP.GEU.AND P1, PT, |R11|, 4.2275390625, PT ;  /* 0x408748000b00780b */ /* 0x000fe20003f2e200 */
[C---:B------:R-:W-:Y:S02]  /*9e10*/  DADD R8, R10.reuse, +INF ;  /* 0x7ff000000a087429 */ /* 0x040fe40000000000 */
[----:B------:R-:W-:-:S08]  /*9e20*/  DSETP.GEU.AND P0, PT, R10, RZ, PT ;  /* 0x000000ff0a00722a */ /* 0x000fd00003f0e000 */
[----:B------:R-:W-:Y:S02]  /*9e30*/  FSEL R8, R8, RZ, P0 ;  /* 0x000000ff08087208 */ /* 0x000fe40000000000 */
[----:B------:R-:W-:Y:S01]  /*9e40*/  @!P1 LEA.HI R3, R12, R12, RZ, 0x1 ;  /* 0x0000000c0c039211 */ /* 0x000fe200078f08ff */
[----:B------:R-:W-:Y:S01]  /*9e50*/  @!P1 IMAD.MOV.U32 R10, RZ, RZ, R26 ;  /* 0x000000ffff0a9224 */ /* 0x000fe200078e001a */
[----:B------:R-:W-:Y:S02]  /*9e60*/  FSEL R9, R9, RZ, P0 ;  /* 0x000000ff09097208 */ /* 0x000fe40000000000 */
[----:B------:R-:W-:-:S05]  /*9e70*/  @!P1 SHF.R.S32.HI R3, RZ, 0x1, R3 ;  /* 0x00000001ff039819 */ /* 0x000fca0000011403 */
[----:B------:R-:W-:Y:S02]  /*9e80*/  @!P1 IMAD.IADD R12, R12, 0x1, -R3 ;  /* 0x000000010c0c9824 */ /* 0x000fe400078e0a03 */
[----:B------:R-:W-:-:S03]  /*9e90*/  @!P1 IMAD R11, R3, 0x100000, R27 ;  /* 0x00100000030b9824 */ /* 0x000fc600078e021b */
[----:B------:R-:W-:Y:S01]  /*9ea0*/  @!P1 LEA R13, R12, 0x3ff00000, 0x14 ;  /* 0x3ff000000c0d9811 */ /* 0x000fe200078ea0ff */
[----:B------:R-:W-:-:S06]  /*9eb0*/  @!P1 IMAD.MOV.U32 R12, RZ, RZ, RZ ;  /* 0x000000ffff0c9224 */ /* 0x000fcc00078e00ff */
[----:B------:R-:W-:-:S11]  /*9ec0*/  @!P1 DMUL R8, R10, R12 ;  /* 0x0000000c0a089228 */ /* 0x000fd60000000000 */
.L_x_160:
[----:B------:R-:W-:Y:S01]  /*9ed0*/  DFMA R10, R24, R8, R8 ;  /* 0x00000008180a722b */ /* 0x000fe20000000008 */
[----:B------:R-:W-:Y:S01]  /*9ee0*/  IMAD.MOV.U32 R5, RZ, RZ, 0x0 ;  /* 0x00000000ff057424 */ /* 0x000fe200078e00ff */
[----:B------:R-:W-:-:S08]  /*9ef0*/  DSETP.NEU.AND P0, PT, |R8|, +INF , PT ;  /* 0x7ff000000800742a */ /* 0x000fd00003f0d200 */
[----:B------:R-:W-:Y:S02]  /*9f00*/  FSEL R3, R8, R10, !P0 ;  /* 0x0000000a08037208 */ /* 0x000fe40004000000 */
[----:B------:R-:W-:Y:S01]  /*9f10*/  FSEL R8, R9, R11, !P0 ;  /* 0x0000000b09087208 */ /* 0x000fe20004000000 */
[----:B------:R-:W-:Y:S06]  /*9f20*/  RET.REL.NODEC R4 `(_Z15fill_ell_matrixPdPiiiiPm) ;  /* 0xffffff6004347950 */ /* 0x000fec0003c3ffff */
.L_x_161:
[----:B------:R-:W-:-:S00]  /*9f30*/  BRA `(.L_x_161) ;  /* 0xfffffffc00fc7947 */ /* 0x000fc0000383ffff */
[----:B------:R-:W-:-:S00]  /*9f40*/  NOP ;  /* 0x0000000000007918 */ /* 0x000fc00000000000 */
        /* <DEDUP_REMOVED lines=11> */
.L_x_185:


//--------------------- .nv.shared.reserved.0     --------------------------
	.section	.nv.shared.reserved.0,"aw",@nobits
	.weak		__nv_reservedSMEM_offset_0_alias
	.size		__nv_reservedSMEM_offset_0_alias, 0, 64
	.other		__nv_reservedSMEM_offset_0_alias,@"STO_CUDA_RESERVED_SHARED STV_DEFAULT"
__nv_reservedSMEM_offset_0_alias:
	.zero		0
	.zero		64


//--------------------- .nv.constant0._Z15fill_ell_matrixPdPiiiiPm --------------------------
	.section	.nv.constant0._Z15fill_ell_matrixPdPiiiiPm,"a",@progbits
	.sectionflags	@""
	.align	4
.nv.constant0._Z15fill_ell_matrixPdPiiiiPm:
	.zero		936


//--------------------- SYMBOLS --------------------------

	.type		.nv.reservedSmem.offset0,@object
	.size		.nv.reservedSmem.offset0,0x4
	.type		malloc,@function
	.type		free,@function
